def matmul_kernel(
    a_ptr,
    b_ptr,
    c_ptr,
    M,
    N,
    K,
    stride_am,
    stride_ak,
    stride_bk,
    stride_bn,
    stride_cm,
    stride_cn,
    BLOCK_M: tl.constexpr,
    BLOCK_N: tl.constexpr,
    BLOCK_K: tl.constexpr,
    GROUP_M: tl.constexpr,
):
    pid = tl.program_id(axis=0)
    num_pid_m = tl.cdiv(M, BLOCK_M)
    num_pid_n = tl.cdiv(N, BLOCK_N)
    num_pid_in_group = GROUP_M * num_pid_n
    group_id = pid // num_pid_in_group
    first_pid_m = group_id * GROUP_M
    group_size_m = min(num_pid_m - first_pid_m, GROUP_M)
    pid_m = first_pid_m + ((pid % num_pid_in_group) % group_size_m)
    pid_n = (pid % num_pid_in_group) // group_size_m

    offs_am = (pid_m * BLOCK_M + tl.arange(0, BLOCK_M)) % M
    offs_bn = (pid_n * BLOCK_N + tl.arange(0, BLOCK_N)) % N
    offs_k = tl.arange(0, BLOCK_K)
    a_ptrs = a_ptr + offs_am[:, None] * stride_am + offs_k[None, :] * stride_ak
    b_ptrs = b_ptr + offs_k[:, None] * stride_bk + offs_bn[None, :] * stride_bn

    acc = tl.zeros((BLOCK_M, BLOCK_N), dtype=tl.float32)
    for kk in range(0, tl.cdiv(K, BLOCK_K)):
        a = tl.load(a_ptrs, mask=offs_k[None, :] < K - kk * BLOCK_K, other=0.0)
        b = tl.load(b_ptrs, mask=offs_k[:, None] < K - kk * BLOCK_K, other=0.0)
        acc = tl.dot(a, b, acc)
        a_ptrs += BLOCK_K * stride_ak
        b_ptrs += BLOCK_K * stride_bk

    c = acc.to(c_ptr.dtype.element_ty)
    offs_cm = pid_m * BLOCK_M + tl.arange(0, BLOCK_M)
    offs_cn = pid_n * BLOCK_N + tl.arange(0, BLOCK_N)
    c_ptrs = c_ptr + offs_cm[:, None] * stride_cm + offs_cn[None, :] * stride_cn
    mask = (offs_cm[:, None] < M) & (offs_cn[None, :] < N)
    tl.store(c_ptrs, c, mask=mask)

# config = {"BLOCK_K": 32, "BLOCK_M": 256, "BLOCK_N": 32, "GROUP_M": 8, "arch": "sm_100", "dtype": "bf16", "num_ctas": 1, "num_stages": 2, "num_warps": 8}
# arch = sm_100


// ===== COMPILED SASS (sm_100a) =====

	.target	sm_100a

	.elftype	@"ET_EXEC"


//--------------------- .note.nv.tkinfo           --------------------------
	.section	.note.nv.tkinfo,"",@"SHT_NOTE"
	.sectionflags	@"SHF_NOTE_NV_TKINFO"
	.tkinfo
        /*0018*/ 	.word	0x00000081
        /*0030*/ 	.string	""
        /*0030*/ 	.string	"ptxas-blackwell"
        /*0030*/ 	.string	"Cuda compilation tools, release 12.9, V12.9.86"
        /*0030*/ 	.string	"Build cuda_12.9.r12.9/compiler.36037853_0"
        /*0030*/ 	.string	"-v  -suppress-debug-info  -lineinfo  -arch sm_100a "



//--------------------- .note.nv.cuver            --------------------------
	.section	.note.nv.cuver,"",@"SHT_NOTE"
	.sectionflags	@"SHF_NOTE_NV_CUVER"
        /*0018*/ 	.short	0x0001
        /*001a*/ 	.short	0x0064
        /*001c*/ 	.short	0x0001
        /*001e*/ 	.short	0x0000
        /*0020*/ 	.short	0x0001
        /*0022*/ 	.short	0x0000


//--------------------- .nv.info                  --------------------------
	.section	.nv.info,"",@"SHT_CUDA_INFO"
	.align	4


	//----- nvinfo : EIATTR_REGCOUNT
	.align		4
        /*0000*/ 	.byte	0x04, 0x2f
        /*0002*/ 	.short	(.L_4 - .L_3)
	.align		4
.L_3:
        /*0004*/ 	.word	index@(matmul_kernel)
        /*0008*/ 	.word	0x0000007f


	//----- nvinfo : EIATTR_FRAME_SIZE
	.align		4
.L_4:
        /*000c*/ 	.byte	0x04, 0x11
        /*000e*/ 	.short	(.L_6 - .L_5)
	.align		4
.L_5:
        /*0010*/ 	.word	index@($__internal_2_$__cuda_sm10x_tcgen05_guardrail_trap_unallocated_columns_being_dealloced)
        /*0014*/ 	.word	0x00000000


	//----- nvinfo : EIATTR_FRAME_SIZE
	.align		4
.L_6:
        /*0018*/ 	.byte	0x04, 0x11
        /*001a*/ 	.short	(.L_8 - .L_7)
	.align		4
.L_7:
        /*001c*/ 	.word	index@($__internal_1_$__cuda_sm10x_tcgen05_guardrail_trap_phase_invalid_during_alloc)
        /*0020*/ 	.word	0x00000000


	//----- nvinfo : EIATTR_FRAME_SIZE
	.align		4
.L_8:
        /*0024*/ 	.byte	0x04, 0x11
        /*0026*/ 	.short	(.L_10 - .L_9)
	.align		4
.L_9:
        /*0028*/ 	.word	index@($__internal_0_$__cuda_sm10x_tcgen05_guardrail_trap_col_being_dealloced_not_returned_by_alloc)
        /*002c*/ 	.word	0x00000000


	//----- nvinfo : EIATTR_FRAME_SIZE
	.align		4
.L_10:
        /*0030*/ 	.byte	0x04, 0x11
        /*0032*/ 	.short	(.L_12 - .L_11)
	.align		4
.L_11:
        /*0034*/ 	.word	index@(matmul_kernel)
        /*0038*/ 	.word	0x00000000


	//----- nvinfo : EIATTR_MIN_STACK_SIZE
	.align		4
.L_12:
        /*003c*/ 	.byte	0x04, 0x12
        /*003e*/ 	.short	(.L_14 - .L_13)
	.align		4
.L_13:
        /*0040*/ 	.word	index@(matmul_kernel)
        /*0044*/ 	.word	0x00000000
.L_14:


//--------------------- .nv.info.matmul_kernel    --------------------------
	.section	.nv.info.matmul_kernel,"",@"SHT_CUDA_INFO"
	.sectionflags	@""
	.align	4


	//----- nvinfo : EIATTR_CUDA_API_VERSION
	.align		4
        /*0000*/ 	.byte	0x04, 0x37
        /*0002*/ 	.short	(.L_16 - .L_15)
.L_15:
        /*0004*/ 	.word	0x00000081


	//----- nvinfo : EIATTR_KPARAM_INFO
	.align		4
.L_16:
        /*0008*/ 	.byte	0x04, 0x17
        /*000a*/ 	.short	(.L_18 - .L_17)
.L_17:
        /*000c*/ 	.word	0x00000000
        /*0010*/ 	.short	0x000d
        /*0012*/ 	.short	0x0048
        /*0014*/ 	.byte	0x00, 0xf4, 0x21, 0x00


	//----- nvinfo : EIATTR_KPARAM_INFO
	.align		4
.L_18:
        /*0018*/ 	.byte	0x04, 0x17
        /*001a*/ 	.short	(.L_20 - .L_19)
.L_19:
        /*001c*/ 	.word	0x00000000
        /*0020*/ 	.short	0x000c
        /*0022*/ 	.short	0x0040
        /*0024*/ 	.byte	0x00, 0xf4, 0x21, 0x00


	//----- nvinfo : EIATTR_KPARAM_INFO
	.align		4
.L_20:
        /*0028*/ 	.byte	0x04, 0x17
        /*002a*/ 	.short	(.L_22 - .L_21)
.L_21:
        /*002c*/ 	.word	0x00000000
        /*0030*/ 	.short	0x000b
        /*0032*/ 	.short	0x0038
        /*0034*/ 	.byte	0x00, 0xf0, 0x11, 0x00


	//----- nvinfo : EIATTR_KPARAM_INFO
	.align		4
.L_22:
        /*0038*/ 	.byte	0x04, 0x17
        /*003a*/ 	.short	(.L_24 - .L_23)
.L_23:
        /*003c*/ 	.word	0x00000000
        /*0040*/ 	.short	0x000a
        /*0042*/ 	.short	0x0034
        /*0044*/ 	.byte	0x00, 0xf0, 0x11, 0x00


	//----- nvinfo : EIATTR_KPARAM_INFO
	.align		4
.L_24:
        /*0048*/ 	.byte	0x04, 0x17
        /*004a*/ 	.short	(.L_26 - .L_25)
.L_25:
        /*004c*/ 	.word	0x00000000
        /*0050*/ 	.short	0x0009
        /*0052*/ 	.short	0x0030
        /*0054*/ 	.byte	0x00, 0xf0, 0x11, 0x00


	//----- nvinfo : EIATTR_KPARAM_INFO
	.align		4
.L_26:
        /*0058*/ 	.byte	0x04, 0x17
        /*005a*/ 	.short	(.L_28 - .L_27)
.L_27:
        /*005c*/ 	.word	0x00000000
        /*0060*/ 	.short	0x0008
        /*0062*/ 	.short	0x002c
        /*0064*/ 	.byte	0x00, 0xf0, 0x11, 0x00


	//----- nvinfo : EIATTR_KPARAM_INFO
	.align		4
.L_28:
        /*0068*/ 	.byte	0x04, 0x17
        /*006a*/ 	.short	(.L_30 - .L_29)
.L_29:
        /*006c*/ 	.word	0x00000000
        /*0070*/ 	.short	0x0007
        /*0072*/ 	.short	0x0028
        /*0074*/ 	.byte	0x00, 0xf0, 0x11, 0x00


	//----- nvinfo : EIATTR_KPARAM_INFO
	.align		4
.L_30:
        /*0078*/ 	.byte	0x04, 0x17
        /*007a*/ 	.short	(.L_32 - .L_31)
.L_31:
        /*007c*/ 	.word	0x00000000
        /*0080*/ 	.short	0x0006
        /*0082*/ 	.short	0x0024
        /*0084*/ 	.byte	0x00, 0xf0, 0x11, 0x00


	//----- nvinfo : EIATTR_KPARAM_INFO
	.align		4
.L_32:
        /*0088*/ 	.byte	0x04, 0x17
        /*008a*/ 	.short	(.L_34 - .L_33)
.L_33:
        /*008c*/ 	.word	0x00000000
        /*0090*/ 	.short	0x0005
        /*0092*/ 	.short	0x0020
        /*0094*/ 	.byte	0x00, 0xf0, 0x11, 0x00


	//----- nvinfo : EIATTR_KPARAM_INFO
	.align		4
.L_34:
        /*0098*/ 	.byte	0x04, 0x17
        /*009a*/ 	.short	(.L_36 - .L_35)
.L_35:
        /*009c*/ 	.word	0x00000000
        /*00a0*/ 	.short	0x0004
        /*00a2*/ 	.short	0x001c
        /*00a4*/ 	.byte	0x00, 0xf0, 0x11, 0x00


	//----- nvinfo : EIATTR_KPARAM_INFO
	.align		4
.L_36:
        /*00a8*/ 	.byte	0x04, 0x17
        /*00aa*/ 	.short	(.L_38 - .L_37)
.L_37:
        /*00ac*/ 	.word	0x00000000
        /*00b0*/ 	.short	0x0003
        /*00b2*/ 	.short	0x0018
        /*00b4*/ 	.byte	0x00, 0xf0, 0x11, 0x00


	//----- nvinfo : EIATTR_KPARAM_INFO
	.align		4
.L_38:
        /*00b8*/ 	.byte	0x04, 0x17
        /*00ba*/ 	.short	(.L_40 - .L_39)
.L_39:
        /*00bc*/ 	.word	0x00000000
        /*00c0*/ 	.short	0x0002
        /*00c2*/ 	.short	0x0010
        /*00c4*/ 	.byte	0x00, 0xf4, 0x21, 0x00


	//----- nvinfo : EIATTR_KPARAM_INFO
	.align		4
.L_40:
        /*00c8*/ 	.byte	0x04, 0x17
        /*00ca*/ 	.short	(.L_42 - .L_41)
.L_41:
        /*00cc*/ 	.word	0x00000000
        /*00d0*/ 	.short	0x0001
        /*00d2*/ 	.short	0x0008
        /*00d4*/ 	.byte	0x00, 0xf4, 0x21, 0x00


	//----- nvinfo : EIATTR_KPARAM_INFO
	.align		4
.L_42:
        /*00d8*/ 	.byte	0x04, 0x17
        /*00da*/ 	.short	(.L_44 - .L_43)
.L_43:
        /*00dc*/ 	.word	0x00000000
        /*00e0*/ 	.short	0x0000
        /*00e2*/ 	.short	0x0000
        /*00e4*/ 	.byte	0x00, 0xf4, 0x21, 0x00


	//----- nvinfo : EIATTR_AT_ENTRY_FRAGMENTS
	.align		4
.L_44:
        /*00e8*/ 	.byte	0x04, 0x4f
        /*00ea*/ 	.short	(.L_46 - .L_45)


	//   ....[0]....
.L_45:
        /*00ec*/ 	.word	0x00000004


	//----- nvinfo : EIATTR_RESERVED_SMEM_USED
	.align		4
.L_46:
        /*00f0*/ 	.byte	0x01, 0x41
	.zero		2


	//----- nvinfo : EIATTR_SPARSE_MMA_MASK
	.align		4
        /*00f4*/ 	.byte	0x03, 0x50
        /*00f6*/ 	.short	0x0000


	//----- nvinfo : EIATTR_TCGEN05_1CTA_USED
	.align		4
        /*00f8*/ 	.byte	0x01, 0x51
	.zero		2


	//----- nvinfo : EIATTR_MAXREG_COUNT
	.align		4
        /*00fc*/ 	.byte	0x03, 0x1b
        /*00fe*/ 	.short	0x00ff


	//----- nvinfo : EIATTR_NUM_BARRIERS
	.align		4
        /*0100*/ 	.byte	0x02, 0x4c
        /*0102*/ 	.byte	0x01
	.zero		1


	//----- nvinfo : EIATTR_INT_WARP_WIDE_INSTR_OFFSETS
	.align		4
        /*0104*/ 	.byte	0x04, 0x31
        /*0106*/ 	.short	(.L_48 - .L_47)


	//   ....[0]....
.L_47:
        /*0108*/ 	.word	0x00000f90


	//   ....[1]....
        /*010c*/ 	.word	0x00000fc0


	//   ....[2]....
        /*0110*/ 	.word	0x000023a0


	//   ....[3]....
        /*0114*/ 	.word	0x00004f80


	//   ....[4]....
        /*0118*/ 	.word	0x00004fd0


	//----- nvinfo : EIATTR_COOP_GROUP_MASK_REGIDS
	.align		4
.L_48:
        /*011c*/ 	.byte	0x04, 0x29
        /*011e*/ 	.short	(.L_50 - .L_49)


	//   ....[0]....
.L_49:
        /*0120*/ 	.word	0xffffffff


	//   ....[1]....
        /*0124*/ 	.word	0xffffffff


	//   ....[2]....
        /*0128*/ 	.word	0xffffffff


	//   ....[3]....
        /*012c*/ 	.word	0xffffffff


	//----- nvinfo : EIATTR_COOP_GROUP_INSTR_OFFSETS
	.align		4
.L_50:
        /*0130*/ 	.byte	0x04, 0x28
        /*0132*/ 	.short	(.L_52 - .L_51)


	//   ....[0]....
.L_51:
        /*0134*/ 	.word	0x00000060


	//   ....[1]....
        /*0138*/ 	.word	0x00000320


	//   ....[2]....
        /*013c*/ 	.word	0x00004e10


	//   ....[3]....
        /*0140*/ 	.word	0x00005080


	//----- nvinfo : EIATTR_VRC_CTA_INIT_COUNT
	.align		4
.L_52:
        /*0144*/ 	.byte	0x02, 0x4a
        /*0146*/ 	.byte	0x80
	.zero		1


	//----- nvinfo : EIATTR_MBARRIER_INSTR_OFFSETS
	.align		4
        /*0148*/ 	.byte	0x04, 0x39
        /*014a*/ 	.short	(.L_54 - .L_53)


	//   ....[0]....
.L_53:
        /*014c*/ 	.word	0x000010c0
        /*0150*/ 	.word	0x000000ff
        /*0154*/ 	.word	0x00000000
        /*0158*/ 	.short	0x0100
        /*015a*/ 	.byte	0x0b
	.zero		1


	//   ....[1]....
        /*015c*/ 	.word	0x00002410
        /*0160*/ 	.word	0x000000ff
        /*0164*/ 	.word	0x00001008
        /*0168*/ 	.short	0x0100
        /*016a*/ 	.byte	0x09
	.zero		1


	//   ....[2]....
        /*016c*/ 	.word	0x00003990
        /*0170*/ 	.word	0x000000ff
        /*0174*/ 	.word	0x00000000
        /*0178*/ 	.short	0x010a
        /*017a*/ 	.byte	0x0b
	.zero		1


	//   ....[3]....
        /*017c*/ 	.word	0x00003ee0
        /*0180*/ 	.word	0x000000ff
        /*0184*/ 	.word	0x00000000
        /*0188*/ 	.short	0x010a
        /*018a*/ 	.byte	0x0b
	.zero		1


	//   ....[4]....
        /*018c*/ 	.word	0x00003fc0
        /*0190*/ 	.word	0x000000ff
        /*0194*/ 	.word	0x00001000
        /*0198*/ 	.short	0x0108
        /*019a*/ 	.byte	0x09
	.zero		1


	//   ....[5]....
        /*019c*/ 	.word	0x00004040
        /*01a0*/ 	.word	0x000000ff
        /*01a4*/ 	.word	0x00001008
        /*01a8*/ 	.short	0x0108
        /*01aa*/ 	.byte	0x09
	.zero		1


	//   ....[6]....
        /*01ac*/ 	.word	0x000050a0
        /*01b0*/ 	.word	0x000000ff
        /*01b4*/ 	.word	0x00000000
        /*01b8*/ 	.short	0x010a
        /*01ba*/ 	.byte	0x0b
	.zero		1


	//   ....[7]....
        /*01bc*/ 	.word	0x000050d0
        /*01c0*/ 	.word	0x000000ff
        /*01c4*/ 	.word	0x00000000
        /*01c8*/ 	.short	0x010a
        /*01ca*/ 	.byte	0x0b
	.zero		1


	//----- nvinfo : EIATTR_NUM_MBARRIERS
	.align		4
.L_54:
        /*01cc*/ 	.byte	0x03, 0x38
        /*01ce*/ 	.short	0x0002


	//----- nvinfo : EIATTR_EXIT_INSTR_OFFSETS
	.align		4
        /*01d0*/ 	.byte	0x04, 0x1c
        /*01d2*/ 	.short	(.L_56 - .L_55)


	//   ....[0]....
.L_55:
        /*01d4*/ 	.word	0x00005090


	//----- nvinfo : EIATTR_REQNTID
	.align		4
.L_56:
        /*01d8*/ 	.byte	0x04, 0x10
        /*01da*/ 	.short	(.L_58 - .L_57)
.L_57:
        /*01dc*/ 	.word	0x00000100
        /*01e0*/ 	.word	0x00000001
        /*01e4*/ 	.word	0x00000001


	//----- nvinfo : EIATTR_CRS_STACK_SIZE
	.align		4
.L_58:
        /*01e8*/ 	.byte	0x04, 0x1e
        /*01ea*/ 	.short	(.L_60 - .L_59)
.L_59:
        /*01ec*/ 	.word	0x00000000


	//----- nvinfo : EIATTR_CBANK_PARAM_SIZE
	.align		4
.L_60:
        /*01f0*/ 	.byte	0x03, 0x19
        /*01f2*/ 	.short	0x0050


	//----- nvinfo : EIATTR_PARAM_CBANK
	.align		4
        /*01f4*/ 	.byte	0x04, 0x0a
        /*01f6*/ 	.short	(.L_62 - .L_61)
	.align		4
.L_61:
        /*01f8*/ 	.word	index@(.nv.constant0.matmul_kernel)
        /*01fc*/ 	.short	0x0380
        /*01fe*/ 	.short	0x0050


	//----- nvinfo : EIATTR_SW_WAR
	.align		4
.L_62:
        /*0200*/ 	.byte	0x04, 0x36
        /*0202*/ 	.short	(.L_64 - .L_63)
.L_63:
        /*0204*/ 	.word	0x00000008
.L_64:


//--------------------- .nv.compat                --------------------------
	.section	.nv.compat,"",@"SHT_CUDA_COMPAT_INFO"
	.align	4
        /*0000*/ 	.byte	0x02, 0x02, 0x02, 0x00, 0x02, 0x05, 0x05, 0x00, 0x02, 0x03, 0x00, 0x00, 0x02, 0x06, 0x01, 0x00


//--------------------- .nv.callgraph             --------------------------
	.section	.nv.callgraph,"",@"SHT_CUDA_CALLGRAPH"
	.align	4
	.sectionentsize	8
	.align		4
        /*0000*/ 	.word	0x00000000
	.align		4
        /*0004*/ 	.word	0xffffffff
	.align		4
        /*0008*/ 	.word	0x00000000
	.align		4
        /*000c*/ 	.word	0xfffffffe
	.align		4
        /*0010*/ 	.word	0x00000000
	.align		4
        /*0014*/ 	.word	0xfffffffd
	.align		4
        /*0018*/ 	.word	0x00000000
	.align		4
        /*001c*/ 	.word	0xfffffffc


//--------------------- .text.matmul_kernel       --------------------------
	.section	.text.matmul_kernel,"ax",@progbits
	.align	128
        .global         matmul_kernel
        .type           matmul_kernel,@function
        .size           matmul_kernel,(.L_x_21 - matmul_kernel)
        .other          matmul_kernel,@"STO_CUDA_ENTRY STV_DEFAULT"
matmul_kernel:
.text.matmul_kernel:
[----:B------:R-:W0:Y:S01]  /*0000*/  LDC R1, c[0x0][0x37c] ;  /* 0x0000df00ff017b82 */ /* 0x000e220000000800 */
[----:B------:R-:W1:Y:S01]  /*0010*/  S2R R34, SR_TID.X ;  /* 0x0000000000227919 */ /* 0x000e620000002100 */
[----:B------:R-:W2:Y:S01]  /*0020*/  LDCU.64 UR22, c[0x0][0x358] ;  /* 0x00006b00ff1677ac */ /* 0x000ea20008000a00 */
[----:B-1----:R-:W-:-:S13]  /*0030*/  ISETP.GE.U32.AND P1, PT, R34, 0x20, PT ;  /* 0x000000202200780c */ /* 0x002fda0003f26070 */
[----:B--2---:R-:W-:Y:S05]  /*0040*/  @P1 BRA `(.L_x_0) ;  /* 0x0000000000b81947 */ /* 0x004fea0003800000 */
[----:B------:R-:W1:Y:S01]  /*0050*/  S2UR UR6, SR_CgaCtaId ;  /* 0x00000000000679c3 */ /* 0x000e620000008800 */
[----:B------:R-:W-:Y:S01]  /*0060*/  NOP ;  /* 0x0000000000007918 */ /* 0x000fe20000000000 */
[----:B------:R-:W-:Y:S02]  /*0070*/  UMOV UR4, 0x40 ;  /* 0x0000004000047882 */ /* 0x000fe40000000000 */
[----:B-1----:R-:W-:-:S09]  /*0080*/  ULEA UR4, UR6, UR4, 0x18 ;  /* 0x0000000406047291 */ /* 0x002fd2000f8ec0ff */
[----:B------:R-:W1:Y:S01]  /*0090*/  LDS.U8 R0, [UR4] ;  /* 0x00000004ff007984 */ /* 0x000e620008000000 */
[----:B------:R-:W-:Y:S02]  /*00a0*/  UMOV UR4, 0x400 ;  /* 0x0000040000047882 */ /* 0x000fe40000000000 */
[----:B------:R-:W-:Y:S01]  /*00b0*/  ULEA UR4, UR6, UR4, 0x18 ;  /* 0x0000000406047291 */ /* 0x000fe2000f8ec0ff */
[----:B-1----:R-:W-:-:S13]  /*00c0*/  ISETP.NE.AND P0, PT, R0, RZ, PT ;  /* 0x000000ff0000720c */ /* 0x002fda0003f05270 */
[----:B------:R-:W-:Y:S05]  /*00d0*/  @P0 BRA `(.L_x_1) ;  /* 0x00000000007c0947 */ /* 0x000fea0003800000 */
[----:B------:R-:W-:-:S13]  /*00e0*/  ELECT P0, URZ, PT ;  /* 0x0000000000ff782f */ /* 0x000fda0003800000 */
[----:B------:R-:W-:Y:S05]  /*00f0*/  @!P0 BRA `(.L_x_2) ;  /* 0x0000000000848947 */ /* 0x000fea0003800000 */
[----:B------:R-:W-:Y:S01]  /*0100*/  UMOV UR5, 0x4 ;  /* 0x0000000400057882 */ /* 0x000fe20000000000 */
[----:B------:R-:W-:Y:S02]  /*0110*/  IMAD.MOV.U32 R4, RZ, RZ, 0x1 ;  /* 0x00000001ff047424 */ /* 0x000fe400078e00ff */
[----:B------:R-:W-:Y:S02]  /*0120*/  IMAD.MOV.U32 R5, RZ, RZ, 0xf ;  /* 0x0000000fff057424 */ /* 0x000fe400078e00ff */
[----:B------:R-:W-:Y:S04]  /*0130*/  DEPBAR.LE SB1, 0x36 ;  /* 0x00009d800000791a */ /* 0x000fe80000000000 */
[----:B------:R-:W1:Y:S02]  /*0140*/  UTCATOMSWS.FIND_AND_SET.ALIGN UP0, UR5, UR5 ;  /* 0x00000005000575e3 */ /* 0x000e640008000800 */
[----:B-1----:R-:W-:-:S04]  /*0150*/  PLOP3.LUT P0, PT, PT, PT, UP0, 0x80, 0x8 ;  /* 0x000000000008781c */ /* 0x002fc80003f0f008 */
[----:B------:R-:W-:-:S04]  /*0160*/  SEL R0, RZ, 0xffffffff, !P0 ;  /* 0xffffffffff007807 */ /* 0x000fc80004000000 */
[----:B------:R-:W-:Y:S01]  /*0170*/  ISETP.NE.AND P0, PT, R0, RZ, PT ;  /* 0x000000ff0000720c */ /* 0x000fe20003f05270 */
[----:B------:R-:W-:-:S12]  /*0180*/  IMAD.U32 R0, RZ, RZ, UR5 ;  /* 0x00000005ff007e24 */ /* 0x000fd8000f8e00ff */
[----:B------:R-:W-:Y:S05]  /*0190*/  @P0 BRA `(.L_x_3) ;  /* 0x0000000000240947 */ /* 0x000fea0003800000 */
.L_x_4:
[----:B------:R-:W-:Y:S05]  /*01a0*/  NANOSLEEP 0x64 ;  /* 0x000000640000795d */ /* 0x000fea0003800000 */
[----:B------:R-:W-:-:S05]  /*01b0*/  UMOV UR5, 0x4 ;  /* 0x0000000400057882 */ /* 0x000fca0000000000 */
[----:B------:R-:W-:Y:S04]  /*01c0*/  DEPBAR.LE SB1, 0x36 ;  /* 0x00009d800000791a */ /* 0x000fe80000000000 */
[----:B------:R-:W1:Y:S02]  /*01d0*/  UTCATOMSWS.FIND_AND_SET.ALIGN UP0, UR5, UR5 ;  /* 0x00000005000575e3 */ /* 0x000e640008000800 */
[----:B-1----:R-:W-:-:S04]  /*01e0*/  PLOP3.LUT P0, PT, PT, PT, UP0, 0x80, 0x8 ;  /* 0x000000000008781c */ /* 0x002fc80003f0f008 */
[----:B------:R-:W-:-:S04]  /*01f0*/  SEL R0, RZ, 0xffffffff, !P0 ;  /* 0xffffffffff007807 */ /* 0x000fc80004000000 */
[----:B------:R-:W-:Y:S01]  /*0200*/  ISETP.NE.AND P0, PT, R0, RZ, PT ;  /* 0x000000ff0000720c */ /* 0x000fe20003f05270 */
[----:B------:R-:W-:-:S12]  /*0210*/  IMAD.U32 R0, RZ, RZ, UR5 ;  /* 0x00000005ff007e24 */ /* 0x000fd8000f8e00ff */
[----:B------:R-:W-:Y:S05]  /*0220*/  @!P0 BRA `(.L_x_4) ;  /* 0xfffffffc00dc8947 */ /* 0x000fea000383ffff */
.L_x_3:
[C---:B------:R-:W-:Y:S01]  /*0230*/  VIADD R3, R0.reuse, 0x10 ;  /* 0x0000001000037836 */ /* 0x040fe20000000000 */
[----:B------:R-:W-:Y:S01]  /*0240*/  UMOV UR5, 0x50 ;  /* 0x0000005000057882 */ /* 0x000fe20000000000 */
[----:B------:R-:W-:Y:S01]  /*0250*/  SHF.L.U32 R2, R5, R0, RZ ;  /* 0x0000000005027219 */ /* 0x000fe200000006ff */
[----:B------:R-:W-:Y:S01]  /*0260*/  ULEA UR5, UR6, UR5, 0x18 ;  /* 0x0000000506057291 */ /* 0x000fe2000f8ec0ff */
[----:B------:R-:W-:Y:S01]  /*0270*/  IMAD.SHL.U32 R0, R0, 0x20, RZ ;  /* 0x0000002000007824 */ /* 0x000fe200078e00ff */
[----:B------:R-:W-:-:S04]  /*0280*/  SHF.L.U32 R3, R4, R3, RZ ;  /* 0x0000000304037219 */ /* 0x000fc800000006ff */
[----:B------:R-:W-:-:S05]  /*0290*/  LOP3.LUT R2, R3, R2, RZ, 0xfc, !PT ;  /* 0x0000000203027212 */ /* 0x000fca00078efcff */
[----:B------:R1:W-:Y:S04]  /*02a0*/  ATOMS.OR RZ, [UR5], R2 ;  /* 0x00000002ffff798c */ /* 0x0003e8000b000005 */
[----:B------:R1:W-:Y:S01]  /*02b0*/  STS [UR4], R0 ;  /* 0x00000000ff007988 */ /* 0x0003e20008000804 */
[----:B------:R-:W-:Y:S05]  /*02c0*/  BRA `(.L_x_2) ;  /* 0x0000000000107947 */ /* 0x000fea0003800000 */
.L_x_1:
[----:B------:R-:W-:Y:S01]  /*02d0*/  IMAD.MOV.U32 R0, RZ, RZ, -0x1 ;  /* 0xffffffffff007424 */ /* 0x000fe200078e00ff */
[----:B------:R-:W-:-:S04]  /*02e0*/  MOV R2, 0x310 ;  /* 0x0000031000027802 */ /* 0x000fc80000000f00 */
[----:B------:R1:W-:Y:S03]  /*02f0*/  STS [UR4], R0 ;  /* 0x00000000ff007988 */ /* 0x0003e60008000804 */
[----:B01----:R-:W-:Y:S05]  /*0300*/  CALL.REL.NOINC `($__internal_1_$__cuda_sm10x_tcgen05_guardrail_trap_phase_invalid_during_alloc) ;  /* 0x0000004c00887944 */ /* 0x003fea0003c00000 */
.L_x_2:
[----:B------:R-:W-:Y:S05]  /*0310*/  WARPSYNC.ALL ;  /* 0x0000000000007948 */ /* 0x000fea0003800000 */
[----:B------:R-:W-:Y:S01]  /*0320*/  NOP ;  /* 0x0000000000007918 */ /* 0x000fe20000000000 */
.L_x_0:
[----:B------:R-:W2:Y:S01]  /*0330*/  LDC.64 R62, c[0x0][0x398] ;  /* 0x0000e600ff3e7b82 */ /* 0x000ea20000000a00 */
[----:B------:R-:W3:Y:S01]  /*0340*/  S2R R5, SR_CTAID.X ;  /* 0x0000000000057919 */ /* 0x000ee20000002500 */
[----:B------:R-:W-:Y:S01]  /*0350*/  LOP3.LUT R38, R34, 0xff, RZ, 0xc0, !PT ;  /* 0x000000ff22267812 */ /* 0x000fe200078ec0ff */
[----:B------:R-:W-:Y:S01]  /*0360*/  UMOV UR9, 0x400 ;  /* 0x0000040000097882 */ /* 0x000fe20000000000 */
[----:B------:R-:W-:Y:S01]  /*0370*/  SHF.R.U32.HI R39, RZ, 0x5, R34 ;  /* 0x00000005ff277819 */ /* 0x000fe20000011622 */
[----:B------:R-:W4:Y:S03]  /*0380*/  LDCU.128 UR16, c[0x0][0x380] ;  /* 0x00007000ff1077ac */ /* 0x000f260008000c00 */
[----:B------:R-:W5:Y:S01]  /*0390*/  S2UR UR4, SR_CgaCtaId ;  /* 0x00000000000479c3 */ /* 0x000f620000008800 */
[----:B------:R-:W-:-:S07]  /*03a0*/  UMOV UR7, 0x1 ;  /* 0x0000000100077882 */ /* 0x000fce0000000000 */
[----:B------:R-:W1:Y:S02]  /*03b0*/  LDC.64 R72, c[0x0][0x3a8] ;  /* 0x0000ea00ff487b82 */ /* 0x000e640000000a00 */
[----:B-12---:R-:W-:-:S05]  /*03c0*/  VIADD R0, R63, 0x1f ;  /* 0x0000001f3f007836 */ /* 0x006fca0000000000 */
[----:B------:R-:W-:Y:S01]  /*03d0*/  SHF.R.S32.HI R3, RZ, 0x1f, R0 ;  /* 0x0000001fff037819 */ /* 0x000fe20000011400 */
[----:B-----5:R-:W-:-:S03]  /*03e0*/  ULEA UR9, UR4, UR9, 0x18 ;  /* 0x0000000904097291 */ /* 0x020fc6000f8ec0ff */
[----:B------:R-:W-:Y:S02]  /*03f0*/  LEA.HI R3, R3, R0, RZ, 0x5 ;  /* 0x0000000003037211 */ /* 0x000fe400078f28ff */
[----:B---3--:R-:W-:Y:S02]  /*0400*/  IABS R8, R5 ;  /* 0x0000000500087213 */ /* 0x008fe40000000000 */
[----:B------:R-:W-:-:S05]  /*0410*/  SHF.R.S32.HI R3, RZ, 0x5, R3 ;  /* 0x00000005ff037819 */ /* 0x000fca0000011403 */
[----:B------:R-:W-:-:S05]  /*0420*/  IMAD.SHL.U32 R4, R3, 0x8, RZ ;  /* 0x0000000803047824 */ /* 0x000fca00078e00ff */
[-C--:B------:R-:W-:Y:S02]  /*0430*/  IABS R7, R4.reuse ;  /* 0x0000000400077213 */ /* 0x080fe40000000000 */
[----:B------:R-:W-:Y:S02]  /*0440*/  IABS R10, R4 ;  /* 0x00000004000a7213 */ /* 0x000fe40000000000 */
[----:B------:R-:W1:Y:S08]  /*0450*/  I2F.RP R0, R7 ;  /* 0x0000000700007306 */ /* 0x000e700000209400 */
[----:B-1----:R-:W1:Y:S02]  /*0460*/  MUFU.RCP R0, R0 ;  /* 0x0000000000007308 */ /* 0x002e640000001000 */
[----:B-1----:R-:W-:-:S02]  /*0470*/  VIADD R2, R0, 0xffffffe ;  /* 0x0ffffffe00027836 */ /* 0x002fc40000000000 */
[----:B------:R-:W-:-:S04]  /*0480*/  IMAD.MOV R0, RZ, RZ, -R10 ;  /* 0x000000ffff007224 */ /* 0x000fc800078e0a0a */
[----:B------:R1:W2:Y:S02]  /*0490*/  F2I.FTZ.U32.TRUNC.NTZ R3, R2 ;  /* 0x0000000200037305 */ /* 0x0002a4000021f000 */
[----:B-1----:R-:W-:Y:S02]  /*04a0*/  IMAD.MOV.U32 R2, RZ, RZ, RZ ;  /* 0x000000ffff027224 */ /* 0x002fe400078e00ff */
[----:B--2---:R-:W-:-:S04]  /*04b0*/  IMAD.MOV R6, RZ, RZ, -R3 ;  /* 0x000000ffff067224 */ /* 0x004fc800078e0a03 */
[----:B------:R-:W-:Y:S02]  /*04c0*/  IMAD R9, R6, R7, RZ ;  /* 0x0000000706097224 */ /* 0x000fe400078e02ff */
[----:B------:R-:W-:Y:S02]  /*04d0*/  IMAD.MOV.U32 R6, RZ, RZ, R8 ;  /* 0x000000ffff067224 */ /* 0x000fe400078e0008 */
[----:B------:R-:W-:-:S06]  /*04e0*/  IMAD.HI.U32 R3, R3, R9, R2 ;  /* 0x0000000903037227 */ /* 0x000fcc00078e0002 */
[----:B------:R-:W-:-:S04]  /*04f0*/  IMAD.HI.U32 R3, R3, R6, RZ ;  /* 0x0000000603037227 */ /* 0x000fc800078e00ff */
[----:B------:R-:W-:Y:S01]  /*0500*/  IMAD R0, R3, R0, R6 ;  /* 0x0000000003007224 */ /* 0x000fe200078e0206 */
[----:B------:R-:W-:Y:S04]  /*0510*/  BAR.SYNC.DEFER_BLOCKING 0x0 ;  /* 0x0000000000007b1d */ /* 0x000fe80000010000 */
[----:B------:R-:W-:-:S13]  /*0520*/  ISETP.GT.U32.AND P2, PT, R7, R0, PT ;  /* 0x000000000700720c */ /* 0x000fda0003f44070 */
[----:B------:R-:W-:Y:S02]  /*0530*/  @!P2 IMAD.IADD R0, R0, 0x1, -R7 ;  /* 0x000000010000a824 */ /* 0x000fe400078e0a07 */
[----:B------:R-:W-:Y:S01]  /*0540*/  @!P2 VIADD R3, R3, 0x1 ;  /* 0x000000010303a836 */ /* 0x000fe20000000000 */
[----:B------:R-:W-:Y:S02]  /*0550*/  ISETP.NE.AND P2, PT, R4, RZ, PT ;  /* 0x000000ff0400720c */ /* 0x000fe40003f45270 */
[----:B------:R-:W-:Y:S02]  /*0560*/  ISETP.GE.U32.AND P0, PT, R0, R7, PT ;  /* 0x000000070000720c */ /* 0x000fe40003f06070 */
[----:B------:R-:W-:-:S04]  /*0570*/  LOP3.LUT R0, R5, R4, RZ, 0x3c, !PT ;  /* 0x0000000405007212 */ /* 0x000fc800078e3cff */
[----:B------:R-:W-:Y:S01]  /*0580*/  ISETP.GE.AND P3, PT, R0, RZ, PT ;  /* 0x000000ff0000720c */ /* 0x000fe20003f66270 */
[----:B------:R-:W-:-:S06]  /*0590*/  VIADD R0, R62, 0xff ;  /* 0x000000ff3e007836 */ /* 0x000fcc0000000000 */
[----:B------:R-:W-:-:S04]  /*05a0*/  @P0 VIADD R3, R3, 0x1 ;  /* 0x0000000103030836 */ /* 0x000fc80000000000 */
[----:B------:R-:W-:Y:S01]  /*05b0*/  IMAD.MOV.U32 R2, RZ, RZ, R3 ;  /* 0x000000ffff027224 */ /* 0x000fe200078e0003 */
[----:B------:R-:W-:-:S03]  /*05c0*/  SHF.R.S32.HI R3, RZ, 0x1f, R0 ;  /* 0x0000001fff037819 */ /* 0x000fc60000011400 */
[----:B------:R-:W-:Y:S01]  /*05d0*/  @!P3 IMAD.MOV R2, RZ, RZ, -R2 ;  /* 0x000000ffff02b224 */ /* 0x000fe200078e0a02 */
[----:B------:R-:W-:Y:S02]  /*05e0*/  @!P2 LOP3.LUT R2, RZ, R4, RZ, 0x33, !PT ;  /* 0x00000004ff02a212 */ /* 0x000fe400078e33ff */
[----:B------:R-:W-:-:S03]  /*05f0*/  LEA.HI R3, R3, R0, RZ, 0x8 ;  /* 0x0000000003037211 */ /* 0x000fc600078f40ff */
[----:B------:R-:W-:Y:S02]  /*0600*/  IMAD.SHL.U32 R6, R2, 0x8, RZ ;  /* 0x0000000802067824 */ /* 0x000fe400078e00ff */
[----:B------:R-:W-:-:S03]  /*0610*/  IMAD.MOV R2, RZ, RZ, -R2 ;  /* 0x000000ffff027224 */ /* 0x000fc600078e0a02 */
[----:B------:R-:W-:Y:S01]  /*0620*/  LEA.HI.SX32 R3, R3, -R6, 0x18 ;  /* 0x8000000603037211 */ /* 0x000fe200078fc2ff */
[----:B------:R-:W-:-:S03]  /*0630*/  IMAD R8, R4, R2, R5 ;  /* 0x0000000204087224 */ /* 0x000fc600078e0205 */
[----:B------:R-:W-:-:S04]  /*0640*/  VIMNMX R11, PT, PT, R3, 0x8, PT ;  /* 0x00000008030b7848 */ /* 0x000fc80003fe0100 */
[-C--:B------:R-:W-:Y:S02]  /*0650*/  IABS R7, R11.reuse ;  /* 0x0000000b00077213 */ /* 0x080fe40000000000 */
[----:B------:R-:W-:Y:S02]  /*0660*/  IABS R4, R11 ;  /* 0x0000000b00047213 */ /* 0x000fe40000000000 */
[----:B------:R-:W1:Y:S08]  /*0670*/  I2F.RP R0, R7 ;  /* 0x0000000700007306 */ /* 0x000e700000209400 */
[----:B-1----:R-:W1:Y:S02]  /*0680*/  MUFU.RCP R0, R0 ;  /* 0x0000000000007308 */ /* 0x002e640000001000 */
[----:B-1----:R-:W-:-:S06]  /*0690*/  VIADD R3, R0, 0xffffffe ;  /* 0x0ffffffe00037836 */ /* 0x002fcc0000000000 */
[----:B------:R-:W1:Y:S02]  /*06a0*/  F2I.FTZ.U32.TRUNC.NTZ R3, R3 ;  /* 0x0000000300037305 */ /* 0x000e64000021f000 */
[----:B-1----:R-:W-:-:S04]  /*06b0*/  IMAD.MOV R9, RZ, RZ, -R3 ;  /* 0x000000ffff097224 */ /* 0x002fc800078e0a03 */
[----:B------:R-:W-:Y:S01]  /*06c0*/  IMAD.MOV.U32 R2, RZ, RZ, R9 ;  /* 0x000000ffff027224 */ /* 0x000fe200078e0009 */
[----:B------:R-:W-:-:S03]  /*06d0*/  IABS R9, R8 ;  /* 0x0000000800097213 */ /* 0x000fc60000000000 */
[----:B------:R-:W-:Y:S02]  /*06e0*/  IMAD R5, R2, R7, RZ ;  /* 0x0000000702057224 */ /* 0x000fe400078e02ff */
[----:B------:R-:W-:-:S04]  /*06f0*/  IMAD.MOV.U32 R2, RZ, RZ, RZ ;  /* 0x000000ffff027224 */ /* 0x000fc800078e00ff */
[----:B------:R-:W-:-:S04]  /*0700*/  IMAD.HI.U32 R2, R3, R5, R2 ;  /* 0x0000000503027227 */ /* 0x000fc800078e0002 */
[----:B------:R-:W-:Y:S01]  /*0710*/  IMAD.MOV R3, RZ, RZ, -R4 ;  /* 0x000000ffff037224 */ /* 0x000fe200078e0a04 */
[----:B------:R-:W-:Y:S01]  /*0720*/  IABS R4, R62 ;  /* 0x0000003e00047213 */ /* 0x000fe20000000000 */
[----:B------:R-:W-:-:S04]  /*0730*/  IMAD.HI.U32 R0, R2, R9, RZ ;  /* 0x0000000902007227 */ /* 0x000fc800078e00ff */
[----:B------:R-:W-:Y:S02]  /*0740*/  IMAD R2, R0, R3, R9 ;  /* 0x0000000300027224 */ /* 0x000fe400078e0209 */
[----:B------:R-:W-:-:S03]  /*0750*/  IMAD.MOV.U32 R9, RZ, RZ, R4 ;  /* 0x000000ffff097224 */ /* 0x000fc600078e0004 */
[----:B------:R-:W-:Y:S01]  /*0760*/  ISETP.GT.U32.AND P2, PT, R7, R2, PT ;  /* 0x000000020700720c */ /* 0x000fe20003f44070 */
[----:B------:R-:W1:-:S12]  /*0770*/  I2F.RP R3, R9 ;  /* 0x0000000900037306 */ /* 0x000e580000209400 */
[----:B------:R-:W-:Y:S02]  /*0780*/  @!P2 IMAD.IADD R2, R2, 0x1, -R7 ;  /* 0x000000010202a824 */ /* 0x000fe400078e0a07 */
[----:B------:R-:W-:Y:S01]  /*0790*/  @!P2 VIADD R0, R0, 0x1 ;  /* 0x000000010000a836 */ /* 0x000fe20000000000 */
[----:B-1----:R-:W1:Y:S01]  /*07a0*/  MUFU.RCP R3, R3 ;  /* 0x0000000300037308 */ /* 0x002e620000001000 */
[----:B------:R-:W-:Y:S02]  /*07b0*/  ISETP.NE.AND P2, PT, R11, RZ, PT ;  /* 0x000000ff0b00720c */ /* 0x000fe40003f45270 */
[----:B------:R-:W-:Y:S02]  /*07c0*/  ISETP.GE.U32.AND P0, PT, R2, R7, PT ;  /* 0x000000070200720c */ /* 0x000fe40003f06070 */
[----:B------:R-:W-:-:S04]  /*07d0*/  LOP3.LUT R2, R8, R11, RZ, 0x3c, !PT ;  /* 0x0000000b08027212 */ /* 0x000fc800078e3cff */
[----:B------:R-:W-:-:S07]  /*07e0*/  ISETP.GE.AND P3, PT, R2, RZ, PT ;  /* 0x000000ff0200720c */ /* 0x000fce0003f66270 */
[----:B------:R-:W-:Y:S02]  /*07f0*/  @P0 VIADD R0, R0, 0x1 ;  /* 0x0000000100000836 */ /* 0x000fe40000000000 */
[----:B-1----:R-:W-:-:S04]  /*0800*/  VIADD R4, R3, 0xffffffe ;  /* 0x0ffffffe03047836 */ /* 0x002fc80000000000 */
[----:B------:R1:W2:Y:S01]  /*0810*/  F2I.FTZ.U32.TRUNC.NTZ R5, R4 ;  /* 0x0000000400057305 */ /* 0x0002a2000021f000 */
[----:B------:R-:W-:Y:S01]  /*0820*/  @!P3 IMAD.MOV R0, RZ, RZ, -R0 ;  /* 0x000000ffff00b224 */ /* 0x000fe200078e0a00 */
[----:B------:R-:W-:-:S05]  /*0830*/  @!P2 LOP3.LUT R0, RZ, R11, RZ, 0x33, !PT ;  /* 0x0000000bff00a212 */ /* 0x000fca00078e33ff */
[----:B------:R-:W-:Y:S02]  /*0840*/  IMAD.MOV R2, RZ, RZ, -R0 ;  /* 0x000000ffff027224 */ /* 0x000fe400078e0a00 */
[----:B-1----:R-:W-:Y:S02]  /*0850*/  IMAD.MOV.U32 R4, RZ, RZ, RZ ;  /* 0x000000ffff047224 */ /* 0x002fe400078e00ff */
[----:B------:R-:W-:Y:S02]  /*0860*/  IMAD R2, R11, R2, R8 ;  /* 0x000000020b027224 */ /* 0x000fe400078e0208 */
[----:B--2---:R-:W-:Y:S02]  /*0870*/  IMAD.MOV R7, RZ, RZ, -R5 ;  /* 0x000000ffff077224 */ /* 0x004fe400078e0a05 */
[----:B------:R-:W-:Y:S02]  /*0880*/  IMAD.IADD R3, R6, 0x1, R2 ;  /* 0x0000000106037824 */ /* 0x000fe400078e0202 */
[----:B------:R-:W-:Y:S01]  /*0890*/  IMAD.MOV.U32 R6, RZ, RZ, R7 ;  /* 0x000000ffff067224 */ /* 0x000fe200078e0007 */
[----:B------:R-:W-:Y:S01]  /*08a0*/  LOP3.LUT R7, R39, 0x4, RZ, 0xc0, !PT ;  /* 0x0000000427077812 */ /* 0x000fe200078ec0ff */
[----:B------:R-:W-:-:S02]  /*08b0*/  IMAD R2, R3, 0x100, R38 ;  /* 0x0000010003027824 */ /* 0x000fc400078e0226 */
[----:B------:R-:W-:Y:S01]  /*08c0*/  IMAD R3, R6, R9, RZ ;  /* 0x0000000906037224 */ /* 0x000fe200078e02ff */
[----:B------:R-:W-:Y:S02]  /*08d0*/  R2UR UR13, R7 ;  /* 0x00000000070d72ca */ /* 0x000fe400000e0000 */
[----:B------:R-:W-:Y:S01]  /*08e0*/  IABS R6, R2 ;  /* 0x0000000200067213 */ /* 0x000fe20000000000 */
[----:B------:R-:W-:Y:S01]  /*08f0*/  IMAD.HI.U32 R4, R5, R3, R4 ;  /* 0x0000000305047227 */ /* 0x000fe200078e0004 */
[----:B------:R-:W-:Y:S01]  /*0900*/  ISETP.GE.AND P3, PT, R2, RZ, PT ;  /* 0x000000ff0200720c */ /* 0x000fe20003f66270 */
[----:B------:R-:W1:Y:S04]  /*0910*/  LDS R3, [UR9] ;  /* 0x00000009ff037984 */ /* 0x000e680008000800 */
[----:B------:R-:W-:-:S04]  /*0920*/  IMAD.HI.U32 R4, R4, R6, RZ ;  /* 0x0000000604047227 */ /* 0x000fc800078e00ff */
[----:B------:R-:W-:-:S04]  /*0930*/  IMAD.MOV R4, RZ, RZ, -R4 ;  /* 0x000000ffff047224 */ /* 0x000fc800078e0a04 */
[C---:B------:R-:W-:Y:S02]  /*0940*/  IMAD R6, R9.reuse, R4, R6 ;  /* 0x0000000409067224 */ /* 0x040fe400078e0206 */
[----:B------:R-:W2:Y:S03]  /*0950*/  LDC.64 R4, c[0x0][0x3a0] ;  /* 0x0000e800ff047b82 */ /* 0x000ea60000000a00 */
[----:B------:R-:W-:-:S13]  /*0960*/  ISETP.GT.U32.AND P0, PT, R9, R6, PT ;  /* 0x000000060900720c */ /* 0x000fda0003f04070 */
[----:B------:R-:W-:Y:S01]  /*0970*/  @!P0 IMAD.IADD R6, R6, 0x1, -R9 ;  /* 0x0000000106068824 */ /* 0x000fe200078e0a09 */
[----:B------:R-:W-:-:S04]  /*0980*/  ISETP.NE.AND P0, PT, R62, RZ, PT ;  /* 0x000000ff3e00720c */ /* 0x000fc80003f05270 */
[----:B------:R-:W-:Y:S01]  /*0990*/  ISETP.GT.U32.AND P2, PT, R9, R6, PT ;  /* 0x000000060900720c */ /* 0x000fe20003f44070 */
[C---:B--2---:R-:W-:Y:S01]  /*09a0*/  VIADD R7, R4.reuse, 0xfffffffd ;  /* 0xfffffffd04077836 */ /* 0x044fe20000000000 */
[----:B-1----:R-:W-:Y:S01]  /*09b0*/  R2UR UR8, R3 ;  /* 0x00000000030872ca */ /* 0x002fe200000e0000 */
[----:B------:R-:W-:Y:S02]  /*09c0*/  IMAD.SHL.U32 R3, R39, 0x200000, RZ ;  /* 0x0020000027037824 */ /* 0x000fe400078e00ff */
[C---:B------:R-:W-:Y:S01]  /*09d0*/  VIADD R8, R4.reuse, 0xffffffec ;  /* 0xffffffec04087836 */ /* 0x040fe20000000000 */
[----:B------:R-:W-:Y:S01]  /*09e0*/  ISETP.GE.U32.AND P5, PT, R7, 0x7fffffde, PT ;  /* 0x7fffffde0700780c */ /* 0x000fe20003fa6070 */
[C---:B------:R-:W-:Y:S01]  /*09f0*/  VIADD R7, R4.reuse, 0xffffffe8 ;  /* 0xffffffe804077836 */ /* 0x040fe20000000000 */
[----:B------:R-:W-:Y:S01]  /*0a00*/  LOP3.LUT R3, R3, 0x600000, RZ, 0xc0, !PT ;  /* 0x0060000003037812 */ /* 0x000fe200078ec0ff */
[----:B------:R-:W-:Y:S01]  /*0a10*/  VIADD R10, R4, 0xffffffea ;  /* 0xffffffea040a7836 */ /* 0x000fe20000000000 */
[----:B------:R-:W-:-:S03]  /*0a20*/  ISETP.GE.U32.AND P4, PT, R8, 0x7fffffcd, PT ;  /* 0x7fffffcd0800780c */ /* 0x000fc60003f86070 */
[----:B------:R-:W-:Y:S02]  /*0a30*/  @!P2 IMAD.IADD R6, R6, 0x1, -R9 ;  /* 0x000000010606a824 */ /* 0x000fe400078e0a09 */
[C---:B------:R-:W-:Y:S02]  /*0a40*/  VIADD R9, R4.reuse, 0xffffffee ;  /* 0xffffffee04097836 */ /* 0x040fe40000000000 */
[----:B------:R-:W-:Y:S02]  /*0a50*/  IMAD.MOV.U32 R18, RZ, RZ, R6 ;  /* 0x000000ffff127224 */ /* 0x000fe400078e0006 */
[----:B------:R-:W-:Y:S02]  /*0a60*/  VIADD R6, R3, UR8 ;  /* 0x0000000803067c36 */ /* 0x000fe40008000000 */
[----:B------:R-:W-:Y:S01]  /*0a70*/  @!P3 IMAD.MOV R18, RZ, RZ, -R18 ;  /* 0x000000ffff12b224 */ /* 0x000fe200078e0a12 */
[----:B------:R-:W-:Y:S01]  /*0a80*/  ISETP.GE.U32.AND P3, PT, R9, 0x7fffffcf, PT ;  /* 0x7fffffcf0900780c */ /* 0x000fe20003f66070 */
[----:B------:R-:W-:Y:S01]  /*0a90*/  VIADD R8, R4, 0xffffffef ;  /* 0xffffffef04087836 */ /* 0x000fe20000000000 */
[----:B------:R-:W-:Y:S01]  /*0aa0*/  R2UR UR10, R6 ;  /* 0x00000000060a72ca */ /* 0x000fe200000e0000 */
[C---:B------:R-:W-:Y:S01]  /*0ab0*/  VIADD R6, R4.reuse, 0xffffffed ;  /* 0xffffffed04067836 */ /* 0x040fe20000000000 */
[----:B------:R-:W-:Y:S01]  /*0ac0*/  @!P0 LOP3.LUT R18, RZ, R62, RZ, 0x33, !PT ;  /* 0x0000003eff128212 */ /* 0x000fe200078e33ff */
[C---:B------:R-:W-:Y:S01]  /*0ad0*/  VIADD R9, R4.reuse, 0xffffffeb ;  /* 0xffffffeb04097836 */ /* 0x040fe20000000000 */
[----:B------:R-:W-:Y:S01]  /*0ae0*/  ISETP.GE.U32.AND P0, PT, R7, 0x7fffffc9, PT ;  /* 0x7fffffc90700780c */ /* 0x000fe20003f06070 */
[----:B------:R-:W-:Y:S01]  /*0af0*/  VIADD R11, R4, 0xffffffe4 ;  /* 0xffffffe4040b7836 */ /* 0x000fe20000000000 */
[----:B------:R-:W-:Y:S01]  /*0b00*/  ISETP.GE.U32.AND P6, PT, R6, 0x7fffffce, PT ;  /* 0x7fffffce0600780c */ /* 0x000fe20003fc6070 */
[C---:B------:R-:W-:Y:S01]  /*0b10*/  VIADD R6, R4.reuse, 0xffffffe9 ;  /* 0xffffffe904067836 */ /* 0x040fe20000000000 */
[----:B------:R-:W-:Y:S01]  /*0b20*/  SEL R7, RZ, 0x1, P4 ;  /* 0x00000001ff077807 */ /* 0x000fe20002000000 */
[----:B------:R-:W-:Y:S01]  /*0b30*/  VIADD R12, R4, 0xffffffe1 ;  /* 0xffffffe1040c7836 */ /* 0x000fe20000000000 */
[----:B------:R-:W-:Y:S01]  /*0b40*/  BAR.SYNC.DEFER_BLOCKING 0x0 ;  /* 0x0000000000007b1d */ /* 0x000fe20000010000 */
[----:B------:R-:W-:Y:S01]  /*0b50*/  ISETP.GE.U32.AND P2, PT, R8, 0x7fffffd0, PT ;  /* 0x7fffffd00800780c */ /* 0x000fe20003f46070 */
[----:B------:R-:W-:Y:S01]  /*0b60*/  VIADD R35, R4, 0xffffffe0 ;  /* 0xffffffe004237836 */ /* 0x000fe20000000000 */
[----:B------:R-:W-:Y:S01]  /*0b70*/  ISETP.GE.U32.AND P4, PT, R6, 0x7fffffca, PT ;  /* 0x7fffffca0600780c */ /* 0x000fe20003f86070 */
[C---:B------:R-:W-:Y:S01]  /*0b80*/  VIADD R16, R4.reuse, 0xffffffe3 ;  /* 0xffffffe304107836 */ /* 0x040fe20000000000 */
[----:B------:R-:W-:Y:S01]  /*0b90*/  SEL R6, RZ, 0x4, P3 ;  /* 0x00000004ff067807 */ /* 0x000fe20001800000 */
[C---:B------:R-:W-:Y:S01]  /*0ba0*/  VIADD R17, R4.reuse, 0xffffffe2 ;  /* 0xffffffe204117836 */ /* 0x040fe20000000000 */
[----:B------:R-:W-:Y:S01]  /*0bb0*/  ISETP.GE.U32.AND P3, PT, R9, 0x7fffffcc, PT ;  /* 0x7fffffcc0900780c */ /* 0x000fe20003f66070 */
[C---:B------:R-:W-:Y:S01]  /*0bc0*/  VIADD R9, R4.reuse, 0xffffffe5 ;  /* 0xffffffe504097836 */ /* 0x040fe20000000000 */
[----:B------:R-:W-:Y:S01]  /*0bd0*/  SEL R8, RZ, 0x1fffe, P6 ;  /* 0x0001fffeff087807 */ /* 0x000fe20003000000 */
[----:B------:R-:W-:Y:S01]  /*0be0*/  VIADD R19, R4, 0xffffffe6 ;  /* 0xffffffe604137836 */ /* 0x000fe20000000000 */
[----:B------:R-:W-:Y:S01]  /*0bf0*/  ISETP.GE.U32.AND P6, PT, R10, 0x7fffffcb, PT ;  /* 0x7fffffcb0a00780c */ /* 0x000fe20003fc6070 */
[----:B------:R-:W-:Y:S01]  /*0c00*/  IMAD R37, R18, R5, RZ ;  /* 0x0000000512257224 */ /* 0x000fe200078e02ff */
[----:B------:R-:W-:Y:S01]  /*0c10*/  SEL R10, RZ, 0x1, P0 ;  /* 0x00000001ff0a7807 */ /* 0x000fe20000000000 */
[----:B------:R-:W-:Y:S01]  /*0c20*/  IMAD.IADD R8, R7, 0x1, R8 ;  /* 0x0000000107087824 */ /* 0x000fe200078e0208 */
[----:B------:R-:W-:-:S02]  /*0c30*/  ISETP.GE.U32.AND P0, PT, R11, 0x7fffffc5, PT ;  /* 0x7fffffc50b00780c */ /* 0x000fc40003f06070 */
[----:B------:R-:W-:Y:S02]  /*0c40*/  SEL R11, RZ, 0x1fffe, P4 ;  /* 0x0001fffeff0b7807 */ /* 0x000fe40002000000 */
[----:B------:R-:W-:Y:S02]  /*0c50*/  ISETP.GE.U32.AND P4, PT, R9, 0x7fffffc6, PT ;  /* 0x7fffffc60900780c */ /* 0x000fe40003f86070 */
[----:B------:R-:W-:Y:S01]  /*0c60*/  SEL R9, RZ, 0x4, P6 ;  /* 0x00000004ff097807 */ /* 0x000fe20003000000 */
[----:B------:R-:W-:Y:S01]  /*0c70*/  IMAD.IADD R11, R10, 0x1, R11 ;  /* 0x000000010a0b7824 */ /* 0x000fe200078e020b */
[----:B------:R-:W-:Y:S02]  /*0c80*/  ISETP.GE.U32.AND P6, PT, R12, 0x7fffffc2, PT ;  /* 0x7fffffc20c00780c */ /* 0x000fe40003fc6070 */
[----:B------:R-:W-:Y:S02]  /*0c90*/  SEL R12, RZ, 0x1, P0 ;  /* 0x00000001ff0c7807 */ /* 0x000fe40000000000 */
[----:B------:R-:W-:-:S02]  /*0ca0*/  ISETP.GE.U32.AND P0, PT, R35, 0x7fffffc1, PT ;  /* 0x7fffffc12300780c */ /* 0x000fc40003f06070 */
[----:B------:R-:W-:Y:S02]  /*0cb0*/  SEL R15, RZ, 0x1fffe, P6 ;  /* 0x0001fffeff0f7807 */ /* 0x000fe40003000000 */
[----:B------:R-:W-:Y:S02]  /*0cc0*/  SEL R14, RZ, 0x1, P0 ;  /* 0x00000001ff0e7807 */ /* 0x000fe40000000000 */
[----:B------:R-:W-:Y:S02]  /*0cd0*/  ISETP.GE.U32.AND P6, PT, R16, 0x7fffffc4, PT ;  /* 0x7fffffc41000780c */ /* 0x000fe40003fc6070 */
[----:B------:R-:W-:Y:S01]  /*0ce0*/  SEL R13, RZ, 0x1fffe, P4 ;  /* 0x0001fffeff0d7807 */ /* 0x000fe20002000000 */
[----:B------:R-:W-:Y:S01]  /*0cf0*/  IMAD.IADD R16, R14, 0x1, R15 ;  /* 0x000000010e107824 */ /* 0x000fe200078e020f */
[----:B------:R-:W-:Y:S01]  /*0d00*/  ISETP.GE.U32.AND P4, PT, R17, 0x7fffffc3, PT ;  /* 0x7fffffc31100780c */ /* 0x000fe20003f86070 */
[----:B------:R-:W-:Y:S01]  /*0d10*/  VIADD R17, R4, 0xffffffe7 ;  /* 0xffffffe704117836 */ /* 0x000fe20000000000 */
[----:B------:R-:W-:Y:S01]  /*0d20*/  SEL R15, RZ, 0x7fff8, P6 ;  /* 0x0007fff8ff0f7807 */ /* 0x000fe20003000000 */
[----:B------:R-:W-:Y:S01]  /*0d30*/  IMAD.IADD R7, R12, 0x1, R13 ;  /* 0x000000010c077824 */ /* 0x000fe200078e020d */
[----:B------:R-:W-:-:S02]  /*0d40*/  SEL R14, RZ, 0x4, P4 ;  /* 0x00000004ff0e7807 */ /* 0x000fc40002000000 */
[----:B------:R-:W-:Y:S02]  /*0d50*/  LOP3.LUT R16, R16, 0x3, RZ, 0xc0, !PT ;  /* 0x0000000310107812 */ /* 0x000fe400078ec0ff */
[----:B------:R-:W-:Y:S02]  /*0d60*/  SEL R10, RZ, 0x7fff8, P3 ;  /* 0x0007fff8ff0a7807 */ /* 0x000fe40001800000 */
[----:B------:R-:W-:Y:S02]  /*0d70*/  LOP3.LUT R11, R11, 0x3, RZ, 0xc0, !PT ;  /* 0x000000030b0b7812 */ /* 0x000fe400078ec0ff */
[----:B------:R-:W-:Y:S02]  /*0d80*/  ISETP.GE.U32.AND P4, PT, R19, 0x7fffffc7, PT ;  /* 0x7fffffc71300780c */ /* 0x000fe40003f86070 */
[----:B------:R-:W-:Y:S02]  /*0d90*/  ISETP.GE.U32.AND P6, PT, R17, 0x7fffffc8, PT ;  /* 0x7fffffc81100780c */ /* 0x000fe40003fc6070 */
[----:B------:R-:W-:-:S02]  /*0da0*/  IADD3 R15, PT, PT, R16, R15, R14 ;  /* 0x0000000f100f7210 */ /* 0x000fc40007ffe00e */
[----:B------:R-:W-:Y:S02]  /*0db0*/  LOP3.LUT R14, R7, 0x3, RZ, 0xc0, !PT ;  /* 0x00000003070e7812 */ /* 0x000fe400078ec0ff */
[----:B------:R-:W-:Y:S02]  /*0dc0*/  SEL R7, RZ, 0x7fff8, P2 ;  /* 0x0007fff8ff077807 */ /* 0x000fe40001000000 */
[----:B------:R-:W-:Y:S02]  /*0dd0*/  LOP3.LUT R8, R8, 0x3, RZ, 0xc0, !PT ;  /* 0x0000000308087812 */ /* 0x000fe400078ec0ff */
[----:B------:R-:W-:Y:S02]  /*0de0*/  IADD3 R9, PT, PT, R11, R10, R9 ;  /* 0x0000000a0b097210 */ /* 0x000fe40007ffe009 */
[----:B------:R-:W-:Y:S02]  /*0df0*/  SEL R12, RZ, 0x4, P4 ;  /* 0x00000004ff0c7807 */ /* 0x000fe40002000000 */
[----:B------:R-:W-:-:S02]  /*0e00*/  SEL R13, RZ, 0x7fff8, P6 ;  /* 0x0007fff8ff0d7807 */ /* 0x000fc40003000000 */
[----:B------:R-:W-:Y:S01]  /*0e10*/  IADD3 R6, PT, PT, R8, R7, R6 ;  /* 0x0000000708067210 */ /* 0x000fe20007ffe006 */
[----:B------:R-:W-:Y:S01]  /*0e20*/  IMAD.SHL.U32 R7, R9, 0x100, RZ ;  /* 0x0000010009077824 */ /* 0x000fe200078e00ff */
[----:B------:R-:W-:Y:S01]  /*0e30*/  IADD3 R12, PT, PT, R14, R13, R12 ;  /* 0x0000000d0e0c7210 */ /* 0x000fe20007ffe00c */
[C---:B------:R-:W-:Y:S01]  /*0e40*/  VIADD R9, R4.reuse, 0xfffffff0 ;  /* 0xfffffff004097836 */ /* 0x040fe20000000000 */
[----:B------:R-:W-:Y:S01]  /*0e50*/  LOP3.LUT R15, R15, 0xf, RZ, 0xc0, !PT ;  /* 0x0000000f0f0f7812 */ /* 0x000fe200078ec0ff */
[----:B------:R-:W-:Y:S01]  /*0e60*/  VIADD R8, R4, 0xfffffffb ;  /* 0xfffffffb04087836 */ /* 0x000fe20000000000 */
[----:B------:R-:W-:Y:S02]  /*0e70*/  LOP3.LUT R7, R7, 0xf00, RZ, 0xe2, !PT ;  /* 0x00000f0007077812 */ /* 0x000fe400078ee2ff */
[----:B------:R-:W-:Y:S01]  /*0e80*/  ISETP.GE.U32.AND P4, PT, R9, 0x7fffffd1, PT ;  /* 0x7fffffd10900780c */ /* 0x000fe20003f86070 */
[----:B------:R-:W-:Y:S01]  /*0e90*/  IMAD R12, R12, 0x10, R15 ;  /* 0x000000100c0c7824 */ /* 0x000fe200078e020f */
[----:B------:R-:W-:Y:S01]  /*0ea0*/  ISETP.GE.U32.AND P2, PT, R8, 0x7fffffdc, PT ;  /* 0x7fffffdc0800780c */ /* 0x000fe20003f46070 */
[----:B------:R-:W-:Y:S01]  /*0eb0*/  IMAD R6, R6, 0x1000, R7 ;  /* 0x0000100006067824 */ /* 0x000fe200078e0207 */
[----:B------:R-:W-:-:S02]  /*0ec0*/  ISETP.NE.U32.AND P3, PT, R38, RZ, PT ;  /* 0x000000ff2600720c */ /* 0x000fc40003f65070 */
[----:B------:R-:W-:Y:S02]  /*0ed0*/  LOP3.LUT R7, R12, 0xff, RZ, 0xc0, !PT ;  /* 0x000000ff0c077812 */ /* 0x000fe400078ec0ff */
[----:B------:R-:W-:-:S03]  /*0ee0*/  PRMT R5, RZ, 0x7610, R5 ;  /* 0x00007610ff057816 */ /* 0x000fc60000000005 */
[----:B------:R-:W-:Y:S01]  /*0ef0*/  IMAD.IADD R6, R6, 0x1, R7 ;  /* 0x0000000106067824 */ /* 0x000fe200078e0207 */
[----:B----4-:R-:W-:Y:S06]  /*0f00*/  @P1 BRA `(.L_x_5) ;  /* 0x0000000000181947 */ /* 0x010fec0003800000 */
[----:B------:R-:W-:Y:S01]  /*0f10*/  ELECT P6, URZ, PT ;  /* 0x0000000000ff782f */ /* 0x000fe200038c0000 */
[----:B------:R-:W-:Y:S01]  /*0f20*/  IMAD.MOV.U32 R7, RZ, RZ, 0x1 ;  /* 0x00000001ff077424 */ /* 0x000fe200078e00ff */
[----:B------:R-:W-:Y:S01]  /*0f30*/  UMOV UR5, 0x40 ;  /* 0x0000004000057882 */ /* 0x000fe20000000000 */
[----:B------:R-:W-:Y:S01]  /*0f40*/  UVIRTCOUNT.DEALLOC.SMPOOL 0x80 ;  /* 0x000000800000784c */ /* 0x000fe20000000000 */
[----:B------:R-:W-:-:S09]  /*0f50*/  ULEA UR5, UR4, UR5, 0x18 ;  /* 0x0000000504057291 */ /* 0x000fd2000f8ec0ff */
[----:B------:R1:W-:Y:S03]  /*0f60*/  @P6 STS.U8 [UR5], R7 ;  /* 0x00000007ff006988 */ /* 0x0003e60008000005 */
.L_x_5:
[----:B------:R-:W-:Y:S01]  /*0f70*/  ULEA UR10, UR13, UR10, 0x3 ;  /* 0x0000000a0d0a7291 */ /* 0x000fe2000f8e18ff */
[----:B------:R-:W-:Y:S01]  /*0f80*/  IMAD.SHL.U32 R36, R37, 0x2, RZ ;  /* 0x0000000225247824 */ /* 0x000fe200078e00ff */
[----:B------:R-:W-:Y:S01]  /*0f90*/  VOTEU.ALL UP0, P3 ;  /* 0x0000000000ff7886 */ /* 0x000fe20001800000 */
[----:B------:R-:W-:Y:S01]  /*0fa0*/  UIADD3 UR11, UPT, UPT, UR9, 0x1000, URZ ;  /* 0x00001000090b7890 */ /* 0x000fe2000fffe0ff */
[----:B------:R-:W-:Y:S01]  /*0fb0*/  IMAD.SHL.U32 R33, R72, 0x2, RZ ;  /* 0x0000000248217824 */ /* 0x000fe200078e00ff */
[----:B------:R-:W-:Y:S01]  /*0fc0*/  VOTEU.ALL UP1, P3 ;  /* 0x0000000000ff7886 */ /* 0x000fe20001820000 */
[----:B------:R-:W-:Y:S01]  /*0fd0*/  IADD3 R47, P6, PT, R36, UR16, RZ ;  /* 0x00000010242f7c10 */ /* 0x000fe2000ffde0ff */
[----:B------:R-:W-:Y:S01]  /*0fe0*/  IMAD R9, R72, 0x1e, RZ ;  /* 0x0000001e48097824 */ /* 0x000fe200078e02ff */
[----:B------:R-:W-:-:S04]  /*0ff0*/  @!UP0 UIADD3 UR4, UPT, UPT, -UR7, 0x100000, URZ ;  /* 0x0010000007048890 */ /* 0x000fc8000fffe1ff */
[----:B------:R-:W-:Y:S02]  /*1000*/  @!UP0 USHF.L.U32 UR5, UR4, 0xb, URZ ;  /* 0x0000000b04058899 */ /* 0x000fe400080006ff */
[----:B------:R-:W-:Y:S01]  /*1010*/  @!UP0 USHF.L.U32 UR4, UR4, 0x1, URZ ;  /* 0x0000000104048899 */ /* 0x000fe200080006ff */
[----:B------:R-:W-:Y:S01]  /*1020*/  STTM.x32 tmem[UR10], RZ ;  /* 0x000000ff000079ed */ /* 0x000fe200082c000a */
[----:B------:R-:W2:Y:S02]  /*1030*/  FENCE.VIEW.ASYNC.T ;  /* 0x00000000000073c6 */ /* 0x000ea40000000200 */
[----:B--2---:R-:W-:Y:S01]  /*1040*/  BAR.SYNC.DEFER_BLOCKING 0x0 ;  /* 0x0000000000007b1d */ /* 0x004fe20000010000 */
[----:B-1----:R-:W-:Y:S01]  /*1050*/  LEA.HI.X.SX32 R7, R37, UR17, 0x1, P6 ;  /* 0x0000001125077c11 */ /* 0x002fe2000b0f0eff */
[C---:B------:R-:W-:Y:S01]  /*1060*/  IMAD R13, R72.reuse, 0xf, RZ ;  /* 0x0000000f480d7824 */ /* 0x040fe200078e02ff */
[----:B------:R-:W-:Y:S01]  /*1070*/  LEA R10, P6, R72, R47, 0x2 ;  /* 0x0000002f480a7211 */ /* 0x000fe200078c10ff */
[----:B------:R-:W-:-:S03]  /*1080*/  VIADD R8, R4, 0xfffffff7 ;  /* 0xfffffff704087836 */ /* 0x000fc60000000000 */
[----:B------:R-:W-:Y:S02]  /*1090*/  LEA.HI.X.SX32 R11, R33, R7, 0x1, P6 ;  /* 0x00000007210b7211 */ /* 0x000fe400030f0eff */
[----:B------:R-:W-:Y:S01]  /*10a0*/  IADD3 R20, P6, PT, R9, R47, RZ ;  /* 0x0000002f09147210 */ /* 0x000fe20007fde0ff */
[----:B------:R-:W1:Y:S02]  /*10b0*/  FENCE.VIEW.ASYNC.S ;  /* 0x00000000000073c6 */ /* 0x000e640000000000 */
[----:B-1----:R1:W2:Y:S02]  /*10c0*/  @!UP1 SYNCS.EXCH.64 URZ, [UR11], UR4 ;  /* 0x000000040bff95b2 */ /* 0x0022a40008000100 */
[----:B--2---:R-:W-:Y:S01]  /*10d0*/  BAR.SYNC.DEFER_BLOCKING 0x0 ;  /* 0x0000000000007b1d */ /* 0x004fe20000010000 */
[----:B------:R-:W-:Y:S01]  /*10e0*/  LOP3.LUT R6, R6, 0xffff, RZ, 0xc0, !PT ;  /* 0x0000ffff06067812 */ /* 0x000fe200078ec0ff */
[----:B------:R-:W-:Y:S01]  /*10f0*/  IMAD.SHL.U32 R32, R72, 0x4, RZ ;  /* 0x0000000448207824 */ /* 0x000fe200078e00ff */
[----:B------:R-:W-:-:S02]  /*1100*/  LEA.HI.X.SX32 R21, R13, R7, 0x1, P6 ;  /* 0x000000070d157211 */ /* 0x000fc400030f0eff */
[----:B------:R-:W-:Y:S02]  /*1110*/  PRMT R18, RZ, 0x7610, R18 ;  /* 0x00007610ff127816 */ /* 0x000fe40000000012 */
[C---:B------:R-:W-:Y:S01]  /*1120*/  LEA R16, P6, R72.reuse, R47, 0x3 ;  /* 0x0000002f48107211 */ /* 0x040fe200078c18ff */
[----:B------:R-:W-:Y:S01]  /*1130*/  IMAD.SHL.U32 R31, R72, 0x8, RZ ;  /* 0x00000008481f7824 */ /* 0x000fe200078e00ff */
[----:B------:R-:W-:Y:S02]  /*1140*/  PRMT R14, RZ, 0x7610, R14 ;  /* 0x00007610ff0e7816 */ /* 0x000fe4000000000e */
[----:B------:R-:W-:Y:S01]  /*1150*/  LEA.HI.X.SX32 R17, R32, R7, 0x1, P6 ;  /* 0x0000000720117211 */ /* 0x000fe200030f0eff */
[C---:B------:R-:W-:Y:S01]  /*1160*/  IMAD.SHL.U32 R15, R72.reuse, 0x10, RZ ;  /* 0x00000010480f7824 */ /* 0x040fe200078e00ff */
[----:B------:R-:W-:Y:S01]  /*1170*/  PRMT R13, RZ, 0x7610, R13 ;  /* 0x00007610ff0d7816 */ /* 0x000fe2000000000d */
[C---:B------:R-:W-:Y:S01]  /*1180*/  IMAD R22, R72.reuse, 0x22, RZ ;  /* 0x0000002248167824 */ /* 0x040fe200078e02ff */
[----:B------:R-:W-:Y:S01]  /*1190*/  PRMT R12, RZ, 0x7610, R12 ;  /* 0x00007610ff0c7816 */ /* 0x000fe2000000000c */
[----:B------:R-:W-:-:S02]  /*11a0*/  IMAD R30, R72, 0x9, RZ ;  /* 0x00000009481e7824 */ /* 0x000fc400078e02ff */
[C---:B------:R-:W-:Y:S02]  /*11b0*/  IMAD R24, R72.reuse, 0x24, RZ ;  /* 0x0000002448187824 */ /* 0x040fe400078e02ff */
[C---:B------:R-:W-:Y:S01]  /*11c0*/  IMAD R19, R72.reuse, 0x13, RZ ;  /* 0x0000001348137824 */ /* 0x040fe200078e02ff */
[----:B------:R-:W-:Y:S01]  /*11d0*/  PRMT R40, RZ, 0x7610, R40 ;  /* 0x00007610ff287816 */ /* 0x000fe20000000028 */
[C---:B------:R-:W-:Y:S02]  /*11e0*/  IMAD R29, R72.reuse, 0xa, RZ ;  /* 0x0000000a481d7824 */ /* 0x040fe400078e02ff */
[----:B------:R-:W-:Y:S01]  /*11f0*/  IMAD R28, R72, 0x5, RZ ;  /* 0x00000005481c7824 */ /* 0x000fe200078e02ff */
[----:B------:R2:W3:Y:S01]  /*1200*/  @!P5 LDG.E.U16 R5, desc[UR22][R10.64] ;  /* 0x000000160a05d981 */ /* 0x0004e2000c1e1500 */
[----:B------:R-:W-:Y:S02]  /*1210*/  ISETP.GE.U32.AND P5, PT, R8, 0x7fffffd8, PT ;  /* 0x7fffffd80800780c */ /* 0x000fe40003fa6070 */
[----:B------:R-:W-:Y:S01]  /*1220*/  PRMT R41, RZ, 0x7610, R41 ;  /* 0x00007610ff297816 */ /* 0x000fe20000000029 */
[----:B------:R4:W5:Y:S01]  /*1230*/  @!P4 LDG.E.U16 R18, desc[UR22][R20.64] ;  /* 0x000000161412c981 */ /* 0x000962000c1e1500 */
[----:B------:R-:W-:-:S02]  /*1240*/  SHF.R.U32.HI R8, RZ, 0xf, R6 ;  /* 0x0000000fff087819 */ /* 0x000fc40000011606 */
[----:B------:R-:W-:Y:S01]  /*1250*/  PRMT R42, RZ, 0x7610, R42 ;  /* 0x00007610ff2a7816 */ /* 0x000fe2000000002a */
[----:B------:R0:W3:Y:S01]  /*1260*/  @!P2 LDG.E.U16 R14, desc[UR22][R16.64] ;  /* 0x00000016100ea981 */ /* 0x0000e2000c1e1500 */
[----:B------:R-:W-:Y:S01]  /*1270*/  LOP3.LUT P4, RZ, R8, 0x1, RZ, 0xc0, !PT ;  /* 0x0000000108ff7812 */ /* 0x000fe2000788c0ff */
[C---:B------:R-:W-:Y:S01]  /*1280*/  IMAD R27, R72.reuse, 0xb, RZ ;  /* 0x0000000b481b7824 */ /* 0x040fe200078e02ff */
[C---:B--2---:R-:W-:Y:S02]  /*1290*/  LEA R10, P6, R72.reuse, R47, 0x4 ;  /* 0x0000002f480a7211 */ /* 0x044fe400078c20ff */
[----:B------:R-:W-:Y:S02]  /*12a0*/  PRMT R43, RZ, 0x7610, R43 ;  /* 0x00007610ff2b7816 */ /* 0x000fe4000000002b */
[----:B------:R-:W-:Y:S01]  /*12b0*/  PRMT R44, RZ, 0x7610, R44 ;  /* 0x00007610ff2c7816 */ /* 0x000fe2000000002c */
[----:B------:R-:W-:Y:S01]  /*12c0*/  IMAD R26, R72, 0x2e, RZ ;  /* 0x0000002e481a7824 */ /* 0x000fe200078e02ff */
[----:B------:R-:W-:-:S02]  /*12d0*/  SHF.R.U32.HI R8, RZ, 0xe, R6 ;  /* 0x0000000eff087819 */ /* 0x000fc40000011606 */
[----:B------:R-:W-:Y:S02]  /*12e0*/  PRMT R45, RZ, 0x7610, R45 ;  /* 0x00007610ff2d7816 */ /* 0x000fe4000000002d */
[----:B------:R-:W-:Y:S02]  /*12f0*/  PRMT R48, RZ, 0x7610, R48 ;  /* 0x00007610ff307816 */ /* 0x000fe40000000030 */
[----:B------:R-:W-:Y:S02]  /*1300*/  PRMT R50, RZ, 0x7610, R50 ;  /* 0x00007610ff327816 */ /* 0x000fe40000000032 */
[----:B------:R-:W-:Y:S01]  /*1310*/  PRMT R46, RZ, 0x7610, R46 ;  /* 0x00007610ff2e7816 */ /* 0x000fe2000000002e */
[----:B------:R-:W-:Y:S01]  /*1320*/  IMAD R56, R72, 0x30, RZ ;  /* 0x0000003048387824 */ /* 0x000fe200078e02ff */
[----:B------:R-:W-:Y:S02]  /*1330*/  LEA.HI.X.SX32 R11, R31, R7, 0x1, P6 ;  /* 0x000000071f0b7211 */ /* 0x000fe400030f0eff */
[----:B------:R-:W-:-:S02]  /*1340*/  PRMT R49, RZ, 0x7610, R49 ;  /* 0x00007610ff317816 */ /* 0x000fc40000000031 */
[----:B------:R-:W-:Y:S01]  /*1350*/  PRMT R51, RZ, 0x7610, R51 ;  /* 0x00007610ff337816 */ /* 0x000fe20000000033 */
[----:B------:R2:W3:Y:S01]  /*1360*/  @!P5 LDG.E.U16 R13, desc[UR22][R10.64] ;  /* 0x000000160a0dd981 */ /* 0x0004e2000c1e1500 */
[C---:B----4-:R-:W-:Y:S02]  /*1370*/  LEA R20, P6, R72.reuse, R47, 0x5 ;  /* 0x0000002f48147211 */ /* 0x050fe400078c28ff */
[----:B------:R-:W-:Y:S01]  /*1380*/  PRMT R52, RZ, 0x7610, R52 ;  /* 0x00007610ff347816 */ /* 0x000fe20000000034 */
[----:B------:R-:W-:Y:S01]  /*1390*/  IMAD R64, R72, 0x36, RZ ;  /* 0x0000003648407824 */ /* 0x000fe200078e02ff */
[----:B------:R-:W-:Y:S01]  /*13a0*/  LOP3.LUT P2, RZ, R8, 0x1, RZ, 0xc0, !PT ;  /* 0x0000000108ff7812 */ /* 0x000fe2000784c0ff */
[----:B------:R-:W-:Y:S01]  /*13b0*/  VIADD R8, R4, 0xfffffff6 ;  /* 0xfffffff604087836 */ /* 0x000fe20000000000 */
[----:B------:R-:W-:Y:S01]  /*13c0*/  LEA.HI.X.SX32 R21, R15, R7, 0x1, P6 ;  /* 0x000000070f157211 */ /* 0x000fe200030f0eff */
[----:B------:R-:W-:Y:S01]  /*13d0*/  IMAD R15, R72, 0x11, RZ ;  /* 0x00000011480f7824 */ /* 0x000fe200078e02ff */
[----:B------:R-:W-:-:S02]  /*13e0*/  IADD3 R22, P6, PT, R22, R47, RZ ;  /* 0x0000002f16167210 */ /* 0x000fc40007fde0ff */
[----:B------:R-:W-:Y:S01]  /*13f0*/  PRMT R53, RZ, 0x7610, R53 ;  /* 0x00007610ff357816 */ /* 0x000fe20000000035 */
[----:B0-----:R-:W-:Y:S01]  /*1400*/  VIADD R17, R4, 0xfffffffa ;  /* 0xfffffffa04117836 */ /* 0x001fe20000000000 */
[----:B------:R-:W-:Y:S01]  /*1410*/  ISETP.GE.U32.AND P5, PT, R8, 0x7fffffd7, PT ;  /* 0x7fffffd70800780c */ /* 0x000fe20003fa6070 */
[----:B------:R-:W-:Y:S01]  /*1420*/  IMAD R8, R72, 0x12, RZ ;  /* 0x0000001248087824 */ /* 0x000fe200078e02ff */
[----:B------:R-:W-:Y:S01]  /*1430*/  LEA.HI.X.SX32 R23, R15, R7, 0x1, P6 ;  /* 0x000000070f177211 */ /* 0x000fe200030f0eff */
[----:B------:R0:W4:Y:S01]  /*1440*/  @P4 LDG.E.U16 R12, desc[UR22][R20.64] ;  /* 0x00000016140c4981 */ /* 0x000122000c1e1500 */
[----:B------:R-:W-:Y:S02]  /*1450*/  SHF.R.U32.HI R16, RZ, 0xd, R6 ;  /* 0x0000000dff107819 */ /* 0x000fe40000011606 */
[----:B------:R-:W-:Y:S02]  /*1460*/  PRMT R58, RZ, 0x7610, R58 ;  /* 0x00007610ff3a7816 */ /* 0x000fe4000000003a */
[----:B------:R-:W-:-:S02]  /*1470*/  PRMT R59, RZ, 0x7610, R59 ;  /* 0x00007610ff3b7816 */ /* 0x000fc4000000003b */
[----:B------:R-:W-:Y:S01]  /*1480*/  PRMT R62, RZ, 0x7610, R62 ;  /* 0x00007610ff3e7816 */ /* 0x000fe2000000003e */
[----:B------:R-:W-:Y:S01]  /*1490*/  IMAD R67, R72, 0x1f, RZ ;  /* 0x0000001f48437824 */ /* 0x000fe200078e02ff */
[----:B------:R-:W-:Y:S02]  /*14a0*/  PRMT R15, RZ, 0x7610, R15 ;  /* 0x00007610ff0f7816 */ /* 0x000fe4000000000f */
[----:B------:R-:W-:Y:S01]  /*14b0*/  SHF.R.U32.HI R66, RZ, 0x5, R34 ;  /* 0x00000005ff427819 */ /* 0x000fe20000011622 */
[----:B------:R-:W-:Y:S01]  /*14c0*/  IMAD.SHL.U32 R0, R0, 0x20, RZ ;  /* 0x0000002000007824 */ /* 0x000fe200078e00ff */
[----:B--2---:R-:W-:Y:S01]  /*14d0*/  IADD3 R10, P6, PT, R8, R47, RZ ;  /* 0x0000002f080a7210 */ /* 0x004fe20007fde0ff */
[----:B-1----:R-:W1:Y:S01]  /*14e0*/  LDCU UR4, c[0x0][0x3b0] ;  /* 0x00007600ff0477ac */ /* 0x002e620008000800 */
[----:B------:R-:W-:Y:S01]  /*14f0*/  LOP3.LUT P4, RZ, R16, 0x1, RZ, 0xc0, !PT ;  /* 0x0000000110ff7812 */ /* 0x000fe2000788c0ff */
[----:B------:R2:W4:Y:S01]  /*1500*/  @P2 LDG.E.U16 R15, desc[UR22][R22.64] ;  /* 0x00000016160f2981 */ /* 0x000522000c1e1500 */
[----:B------:R-:W-:-:S02]  /*1510*/  PRMT R16, RZ, 0x7610, R16 ;  /* 0x00007610ff107816 */ /* 0x000fc40000000010 */
[----:B------:R-:W-:Y:S02]  /*1520*/  LEA.HI.X.SX32 R11, R30, R7, 0x1, P6 ;  /* 0x000000071e0b7211 */ /* 0x000fe400030f0eff */
[----:B------:R-:W-:Y:S02]  /*1530*/  ISETP.GE.U32.AND P2, PT, R17, 0x7fffffdb, PT ;  /* 0x7fffffdb1100780c */ /* 0x000fe40003f46070 */
[----:B------:R-:W-:Y:S01]  /*1540*/  SHF.R.U32.HI R17, RZ, 0xc, R6 ;  /* 0x0000000cff117819 */ /* 0x000fe20000011606 */
[----:B------:R1:W3:Y:S01]  /*1550*/  @!P5 LDG.E.U16 R16, desc[UR22][R10.64] ;  /* 0x000000160a10d981 */ /* 0x0002e2000c1e1500 */
[----:B0-----:R-:W-:Y:S01]  /*1560*/  IADD3 R20, P6, PT, R24, R47, RZ ;  /* 0x0000002f18147210 */ /* 0x001fe20007fde0ff */
[----:B------:R-:W-:Y:S01]  /*1570*/  IMAD R24, R72, 0x26, RZ ;  /* 0x0000002648187824 */ /* 0x000fe200078e02ff */
[----:B------:R-:W-:Y:S02]  /*1580*/  LOP3.LUT P5, RZ, R17, 0x1, RZ, 0xc0, !PT ;  /* 0x0000000111ff7812 */ /* 0x000fe400078ac0ff */
[----:B------:R-:W-:-:S02]  /*1590*/  PRMT R17, RZ, 0x7610, R17 ;  /* 0x00007610ff117816 */ /* 0x000fc40000000011 */
[----:B------:R-:W-:Y:S01]  /*15a0*/  LEA.HI.X.SX32 R21, R8, R7, 0x1, P6 ;  /* 0x0000000708157211 */ /* 0x000fe200030f0eff */
[----:B------:R-:W-:Y:S01]  /*15b0*/  VIADD R8, R4, 0xfffffff5 ;  /* 0xfffffff504087836 */ /* 0x000fe20000000000 */
[----:B--2---:R-:W-:-:S03]  /*15c0*/  IADD3 R22, P6, PT, R24, R47, RZ ;  /* 0x0000002f18167210 */ /* 0x004fc60007fde0ff */
[----:B------:R0:W2:Y:S01]  /*15d0*/  @P4 LDG.E.U16 R17, desc[UR22][R20.64] ;  /* 0x0000001614114981 */ /* 0x0000a2000c1e1500 */
[----:B------:R-:W-:Y:S02]  /*15e0*/  LEA.HI.X.SX32 R23, R19, R7, 0x1, P6 ;  /* 0x0000000713177211 */ /* 0x000fe400030f0eff */
[----:B------:R-:W-:Y:S02]  /*15f0*/  ISETP.GE.U32.AND P4, PT, R8, 0x7fffffd6, PT ;  /* 0x7fffffd60800780c */ /* 0x000fe40003f86070 */
[----:B------:R-:W-:Y:S01]  /*1600*/  SHF.R.U32.HI R8, RZ, 0xb, R6 ;  /* 0x0000000bff087819 */ /* 0x000fe20000011606 */
[----:B------:R0:W2:Y:S01]  /*1610*/  @P5 LDG.E.U16 R40, desc[UR22][R22.64] ;  /* 0x0000001616285981 */ /* 0x0000a2000c1e1500 */
[----:B-1----:R-:W-:Y:S02]  /*1620*/  IADD3 R10, P6, PT, R29, R47, RZ ;  /* 0x0000002f1d0a7210 */ /* 0x002fe40007fde0ff */
[----:B------:R-:W-:Y:S01]  /*1630*/  LOP3.LUT P5, RZ, R8, 0x1, RZ, 0xc0, !PT ;  /* 0x0000000108ff7812 */ /* 0x000fe200078ac0ff */
[----:B------:R-:W-:Y:S01]  /*1640*/  IMAD R8, R72, 0x14, RZ ;  /* 0x0000001448087824 */ /* 0x000fe200078e02ff */
[----:B------:R-:W-:Y:S01]  /*1650*/  PRMT R19, RZ, 0x7610, R19 ;  /* 0x00007610ff137816 */ /* 0x000fe20000000013 */
[----:B0-----:R-:W-:Y:S01]  /*1660*/  VIADD R21, R4, 0xfffffff4 ;  /* 0xfffffff404157836 */ /* 0x001fe20000000000 */
[----:B------:R-:W-:Y:S01]  /*1670*/  LEA.HI.X.SX32 R11, R28, R7, 0x1, P6 ;  /* 0x000000071c0b7211 */ /* 0x000fe200030f0eff */
[----:B------:R-:W-:Y:S01]  /*1680*/  IMAD R24, R72, 0x28, RZ ;  /* 0x0000002848187824 */ /* 0x000fe200078e02ff */
[----:B------:R-:W-:-:S03]  /*1690*/  IADD3 R20, P6, PT, R8, R47, RZ ;  /* 0x0000002f08147210 */ /* 0x000fc60007fde0ff */
[----:B------:R0:W2:Y:S01]  /*16a0*/  @!P2 LDG.E.U16 R19, desc[UR22][R10.64] ;  /* 0x000000160a13a981 */ /* 0x0000a2000c1e1500 */
[----:B------:R-:W-:Y:S02]  /*16b0*/  ISETP.GE.U32.AND P2, PT, R21, 0x7fffffd5, PT ;  /* 0x7fffffd51500780c */ /* 0x000fe40003f46070 */
[----:B------:R-:W-:Y:S02]  /*16c0*/  LEA.HI.X.SX32 R21, R29, R7, 0x1, P6 ;  /* 0x000000071d157211 */ /* 0x000fe400030f0eff */
[----:B------:R-:W-:Y:S02]  /*16d0*/  IADD3 R22, P6, PT, R24, R47, RZ ;  /* 0x0000002f18167210 */ /* 0x000fe40007fde0ff */
[--C-:B------:R-:W-:Y:S01]  /*16e0*/  SHF.R.U32.HI R24, RZ, 0xa, R6.reuse ;  /* 0x0000000aff187819 */ /* 0x100fe20000011606 */
[----:B------:R1:W2:Y:S03]  /*16f0*/  @!P4 LDG.E.U16 R41, desc[UR22][R20.64] ;  /* 0x000000161429c981 */ /* 0x0002a6000c1e1500 */
[----:B------:R-:W-:Y:S01]  /*1700*/  LOP3.LUT P4, RZ, R24, 0x1, RZ, 0xc0, !PT ;  /* 0x0000000118ff7812 */ /* 0x000fe2000788c0ff */
[----:B------:R-:W-:Y:S01]  /*1710*/  IMAD R24, R72, 0x2a, RZ ;  /* 0x0000002a48187824 */ /* 0x000fe200078e02ff */
[----:B------:R-:W-:Y:S01]  /*1720*/  LEA.HI.X.SX32 R23, R8, R7, 0x1, P6 ;  /* 0x0000000708177211 */ /* 0x000fe200030f0eff */
[C---:B0-----:R-:W-:Y:S01]  /*1730*/  IMAD R11, R72.reuse, 0x15, RZ ;  /* 0x00000015480b7824 */ /* 0x041fe200078e02ff */
[----:B------:R-:W-:Y:S01]  /*1740*/  SHF.R.U32.HI R10, RZ, 0x9, R6 ;  /* 0x00000009ff0a7819 */ /* 0x000fe20000011606 */
[----:B------:R-:W-:Y:S01]  /*1750*/  IMAD R8, R72, 0x16, RZ ;  /* 0x0000001648087824 */ /* 0x000fe200078e02ff */
[----:B------:R-:W-:Y:S01]  /*1760*/  IADD3 R24, P6, PT, R24, R47, RZ ;  /* 0x0000002f18187210 */ /* 0x000fe20007fde0ff */
[----:B------:R0:W2:Y:S01]  /*1770*/  @P5 LDG.E.U16 R42, desc[UR22][R22.64] ;  /* 0x00000016162a5981 */ /* 0x0000a2000c1e1500 */
[----:B------:R-:W-:-:S02]  /*1780*/  LOP3.LUT P5, RZ, R10, 0x1, RZ, 0xc0, !PT ;  /* 0x000000010aff7812 */ /* 0x000fc400078ac0ff */
[----:B------:R-:W-:Y:S01]  /*1790*/  LEA.HI.X.SX32 R25, R11, R7, 0x1, P6 ;  /* 0x000000070b197211 */ /* 0x000fe200030f0eff */
[----:B-1----:R-:W-:Y:S01]  /*17a0*/  IMAD R20, R72, 0x2c, RZ ;  /* 0x0000002c48147824 */ /* 0x002fe200078e02ff */
[----:B------:R-:W-:Y:S02]  /*17b0*/  IADD3 R10, P6, PT, R8, R47, RZ ;  /* 0x0000002f080a7210 */ /* 0x000fe40007fde0ff */
[----:B------:R-:W-:Y:S01]  /*17c0*/  SHF.R.U32.HI R21, RZ, 0x8, R6 ;  /* 0x00000008ff157819 */ /* 0x000fe20000011606 */
[----:B------:R1:W2:Y:S01]  /*17d0*/  @P4 LDG.E.U16 R43, desc[UR22][R24.64] ;  /* 0x00000016182b4981 */ /* 0x0002a2000c1e1500 */
[----:B------:R-:W-:Y:S01]  /*17e0*/  LEA.HI.X.SX32 R11, R27, R7, 0x1, P6 ;  /* 0x000000071b0b7211 */ /* 0x000fe200030f0eff */
[----:B0-----:R-:W-:Y:S01]  /*17f0*/  VIADD R22, R4, 0xfffffffc ;  /* 0xfffffffc04167836 */ /* 0x001fe20000000000 */
[----:B------:R-:W-:Y:S02]  /*1800*/  IADD3 R20, P6, PT, R20, R47, RZ ;  /* 0x0000002f14147210 */ /* 0x000fe40007fde0ff */
[----:B------:R-:W-:Y:S01]  /*1810*/  LOP3.LUT P4, RZ, R21, 0x1, RZ, 0xc0, !PT ;  /* 0x0000000115ff7812 */ /* 0x000fe2000788c0ff */
[----:B------:R0:W2:Y:S01]  /*1820*/  @!P2 LDG.E.U16 R44, desc[UR22][R10.64] ;  /* 0x000000160a2ca981 */ /* 0x0000a2000c1e1500 */
[----:B------:R-:W-:Y:S01]  /*1830*/  LEA.HI.X.SX32 R21, R8, R7, 0x1, P6 ;  /* 0x0000000708157211 */ /* 0x000fe200030f0eff */
[----:B------:R-:W-:Y:S01]  /*1840*/  IMAD R23, R72, 0x17, RZ ;  /* 0x0000001748177824 */ /* 0x000fe200078e02ff */
[----:B------:R-:W-:Y:S01]  /*1850*/  ISETP.GE.U32.AND P2, PT, R22, 0x7fffffdd, PT ;  /* 0x7fffffdd1600780c */ /* 0x000fe20003f46070 */
[----:B------:R-:W-:Y:S01]  /*1860*/  VIADD R8, R4, 0xfffffff9 ;  /* 0xfffffff904087836 */ /* 0x000fe20000000000 */
[----:B------:R-:W-:Y:S01]  /*1870*/  IADD3 R22, P6, PT, R26, R47, RZ ;  /* 0x0000002f1a167210 */ /* 0x000fe20007fde0ff */
[C---:B------:R-:W-:Y:S01]  /*1880*/  IMAD R26, R72.reuse, 0x6, RZ ;  /* 0x00000006481a7824 */ /* 0x040fe200078e02ff */
[----:B------:R0:W2:Y:S01]  /*1890*/  @P5 LDG.E.U16 R45, desc[UR22][R20.64] ;  /* 0x00000016142d5981 */ /* 0x0000a2000c1e1500 */
[----:B-1----:R-:W-:Y:S01]  /*18a0*/  IMAD R25, R72, 0x3, RZ ;  /* 0x0000000348197824 */ /* 0x002fe200078e02ff */
[----:B------:R-:W-:-:S02]  /*18b0*/  LEA.HI.X.SX32 R23, R23, R7, 0x1, P6 ;  /* 0x0000000717177211 */ /* 0x000fc400030f0eff */
[----:B------:R-:W-:Y:S01]  /*18c0*/  ISETP.GE.U32.AND P5, PT, R8, 0x7fffffda, PT ;  /* 0x7fffffda0800780c */ /* 0x000fe20003fa6070 */
[----:B------:R-:W-:Y:S01]  /*18d0*/  VIADD R8, R4, 0xfffffff3 ;  /* 0xfffffff304087836 */ /* 0x000fe20000000000 */
[----:B0-----:R-:W-:Y:S01]  /*18e0*/  IADD3 R10, P6, PT, R26, R47, RZ ;  /* 0x0000002f1a0a7210 */ /* 0x001fe20007fde0ff */
[----:B------:R0:W2:Y:S01]  /*18f0*/  @P4 LDG.E.U16 R48, desc[UR22][R22.64] ;  /* 0x0000001616304981 */ /* 0x0000a2000c1e1500 */
[----:B------:R-:W-:Y:S02]  /*1900*/  IMAD R24, R72, 0xc, RZ ;  /* 0x0000000c48187824 */ /* 0x000fe400078e02ff */
[----:B------:R-:W-:Y:S02]  /*1910*/  LEA.HI.X.SX32 R11, R25, R7, 0x1, P6 ;  /* 0x00000007190b7211 */ /* 0x000fe400030f0eff */
[----:B------:R-:W-:Y:S02]  /*1920*/  ISETP.GE.U32.AND P4, PT, R8, 0x7fffffd4, PT ;  /* 0x7fffffd40800780c */ /* 0x000fe40003f86070 */
[----:B------:R-:W-:Y:S01]  /*1930*/  SHF.R.U32.HI R8, RZ, 0x7, R6 ;  /* 0x00000007ff087819 */ /* 0x000fe20000011606 */
[----:B------:R1:W2:Y:S01]  /*1940*/  @!P2 LDG.E.U16 R50, desc[UR22][R10.64] ;  /* 0x000000160a32a981 */ /* 0x0002a2000c1e1500 */
[----:B------:R-:W-:-:S02]  /*1950*/  IADD3 R20, P6, PT, R24, R47, RZ ;  /* 0x0000002f18147210 */ /* 0x000fc40007fde0ff */
[----:B------:R-:W-:Y:S01]  /*1960*/  LOP3.LUT P2, RZ, R8, 0x1, RZ, 0xc0, !PT ;  /* 0x0000000108ff7812 */ /* 0x000fe2000784c0ff */
[----:B------:R-:W-:Y:S01]  /*1970*/  IMAD R8, R72, 0x18, RZ ;  /* 0x0000001848087824 */ /* 0x000fe200078e02ff */
[----:B------:R-:W-:Y:S01]  /*1980*/  LEA.HI.X.SX32 R21, R26, R7, 0x1, P6 ;  /* 0x000000071a157211 */ /* 0x000fe200030f0eff */
[----:B0-----:R-:W-:-:S03]  /*1990*/  VIADD R22, R4, 0xfffffff2 ;  /* 0xfffffff204167836 */ /* 0x001fc60000000000 */
[----:B------:R-:W-:Y:S01]  /*19a0*/  IADD3 R54, P6, PT, R8, R47, RZ ;  /* 0x0000002f08367210 */ /* 0x000fe20007fde0ff */
[----:B------:R0:W2:Y:S01]  /*19b0*/  @!P5 LDG.E.U16 R46, desc[UR22][R20.64] ;  /* 0x00000016142ed981 */ /* 0x0000a2000c1e1500 */
[----:B-1----:R-:W-:Y:S02]  /*19c0*/  SHF.R.U32.HI R10, RZ, 0x6, R6 ;  /* 0x00000006ff0a7819 */ /* 0x002fe40000011606 */
[----:B------:R-:W-:Y:S02]  /*19d0*/  LEA.HI.X.SX32 R55, R24, R7, 0x1, P6 ;  /* 0x0000000718377211 */ /* 0x000fe400030f0eff */
[----:B------:R-:W-:Y:S01]  /*19e0*/  ISETP.GE.U32.AND P5, PT, R22, 0x7fffffd3, PT ;  /* 0x7fffffd31600780c */ /* 0x000fe20003fa6070 */
[----:B------:R-:W-:Y:S01]  /*19f0*/  IMAD R22, R72, 0x32, RZ ;  /* 0x0000003248167824 */ /* 0x000fe200078e02ff */
[----:B------:R-:W-:Y:S01]  /*1a00*/  IADD3 R56, P6, PT, R56, R47, RZ ;  /* 0x0000002f38387210 */ /* 0x000fe20007fde0ff */
[----:B------:R-:W2:Y:S01]  /*1a10*/  @!P4 LDG.E.U16 R49, desc[UR22][R54.64] ;  /* 0x000000163631c981 */ /* 0x000ea2000c1e1500 */
[----:B------:R-:W-:Y:S01]  /*1a20*/  LOP3.LUT P4, RZ, R10, 0x1, RZ, 0xc0, !PT ;  /* 0x000000010aff7812 */ /* 0x000fe2000788c0ff */
[----:B------:R-:W-:Y:S01]  /*1a30*/  IMAD R11, R72, 0x19, RZ ;  /* 0x00000019480b7824 */ /* 0x000fe200078e02ff */
[----:B------:R-:W-:Y:S01]  /*1a40*/  LEA.HI.X.SX32 R57, R8, R7, 0x1, P6 ;  /* 0x0000000708397211 */ /* 0x000fe200030f0eff */
[----:B------:R-:W-:Y:S01]  /*1a50*/  IMAD R8, R72, 0x1a, RZ ;  /* 0x0000001a48087824 */ /* 0x000fe200078e02ff */
[----:B0-----:R-:W-:-:S02]  /*1a60*/  IADD3 R20, P6, PT, R22, R47, RZ ;  /* 0x0000002f16147210 */ /* 0x001fc40007fde0ff */
[--C-:B------:R-:W-:Y:S01]  /*1a70*/  SHF.R.U32.HI R10, RZ, 0x5, R6.reuse ;  /* 0x00000005ff0a7819 */ /* 0x100fe20000011606 */
[----:B------:R0:W2:Y:S01]  /*1a80*/  @P2 LDG.E.U16 R51, desc[UR22][R56.64] ;  /* 0x0000001638332981 */ /* 0x0000a2000c1e1500 */
[----:B------:R-:W-:Y:S01]  /*1a90*/  LEA.HI.X.SX32 R21, R11, R7, 0x1, P6 ;  /* 0x000000070b157211 */ /* 0x000fe200030f0eff */
[----:B------:R-:W-:Y:S01]  /*1aa0*/  IMAD R23, R72, 0xd, RZ ;  /* 0x0000000d48177824 */ /* 0x000fe200078e02ff */
[----:B------:R-:W-:Y:S02]  /*1ab0*/  LOP3.LUT P2, RZ, R10, 0x1, RZ, 0xc0, !PT ;  /* 0x000000010aff7812 */ /* 0x000fe4000784c0ff */
[----:B------:R-:W-:Y:S01]  /*1ac0*/  IADD3 R10, P6, PT, R8, R47, RZ ;  /* 0x0000002f080a7210 */ /* 0x000fe20007fde0ff */
[----:B------:R1:W5:Y:S01]  /*1ad0*/  @P4 LDG.E.U16 R52, desc[UR22][R20.64] ;  /* 0x0000001614344981 */ /* 0x000362000c1e1500 */
[----:B------:R-:W-:Y:S01]  /*1ae0*/  SHF.R.U32.HI R22, RZ, 0x4, R6 ;  /* 0x00000004ff167819 */ /* 0x000fe20000011606 */
[----:B0-----:R-:W-:Y:S01]  /*1af0*/  IMAD R56, R72, 0x34, RZ ;  /* 0x0000003448387824 */ /* 0x001fe200078e02ff */
[----:B------:R-:W-:-:S02]  /*1b00*/  PRMT R54, RZ, 0x7610, R54 ;  /* 0x00007610ff367816 */ /* 0x000fc40000000036 */
[----:B------:R-:W-:Y:S02]  /*1b10*/  LEA.HI.X.SX32 R11, R23, R7, 0x1, P6 ;  /* 0x00000007170b7211 */ /* 0x000fe400030f0eff */
[----:B------:R-:W-:Y:S01]  /*1b20*/  LOP3.LUT P4, RZ, R22, 0x1, RZ, 0xc0, !PT ;  /* 0x0000000116ff7812 */ /* 0x000fe2000788c0ff */
[----:B------:R-:W-:Y:S01]  /*1b30*/  VIADD R22, R4, 0xfffffff8 ;  /* 0xfffffff804167836 */ /* 0x000fe20000000000 */
[----:B------:R-:W-:Y:S01]  /*1b40*/  IADD3 R56, P6, PT, R56, R47, RZ ;  /* 0x0000002f38387210 */ /* 0x000fe20007fde0ff */
[----:B------:R0:W5:Y:S01]  /*1b50*/  @!P5 LDG.E.U16 R54, desc[UR22][R10.64] ;  /* 0x000000160a36d981 */ /* 0x000162000c1e1500 */
[----:B------:R-:W-:Y:S02]  /*1b60*/  IMAD R55, R72, 0x1b, RZ ;  /* 0x0000001b48377824 */ /* 0x000fe400078e02ff */
[----:B------:R-:W-:Y:S02]  /*1b70*/  LEA.HI.X.SX32 R57, R8, R7, 0x1, P6 ;  /* 0x0000000708397211 */ /* 0x000fe400030f0eff */
[----:B------:R-:W-:Y:S01]  /*1b80*/  ISETP.GE.U32.AND P6, PT, R22, 0x7fffffd9, PT ;  /* 0x7fffffd91600780c */ /* 0x000fe20003fc6070 */
[----:B------:R-:W-:Y:S01]  /*1b90*/  IMAD R22, R72, 0xe, RZ ;  /* 0x0000000e48167824 */ /* 0x000fe200078e02ff */
[----:B------:R-:W-:Y:S01]  /*1ba0*/  IADD3 R64, P5, PT, R64, R47, RZ ;  /* 0x0000002f40407210 */ /* 0x000fe20007fbe0ff */
[----:B------:R-:W-:Y:S01]  /*1bb0*/  VIADD R8, R4, 0xfffffff1 ;  /* 0xfffffff104087836 */ /* 0x000fe20000000000 */
[----:B------:R0:W5:Y:S01]  /*1bc0*/  @P2 LDG.E.U16 R53, desc[UR22][R56.64] ;  /* 0x0000001638352981 */ /* 0x000162000c1e1500 */
[----:B-1----:R-:W-:Y:S01]  /*1bd0*/  IMAD R21, R72, 0x7, RZ ;  /* 0x0000000748157824 */ /* 0x002fe200078e02ff */
[----:B------:R-:W-:-:S02]  /*1be0*/  LEA.HI.X.SX32 R65, R55, R7, 0x1, P5 ;  /* 0x0000000737417211 */ /* 0x000fc400028f0eff */
[----:B------:R-:W-:Y:S02]  /*1bf0*/  IADD3 R60, P5, PT, R22, R47, RZ ;  /* 0x0000002f163c7210 */ /* 0x000fe40007fbe0ff */
[----:B------:R-:W-:Y:S01]  /*1c00*/  ISETP.GE.U32.AND P2, PT, R8, 0x7fffffd2, PT ;  /* 0x7fffffd20800780c */ /* 0x000fe20003f46070 */
[C---:B------:R-:W-:Y:S01]  /*1c10*/  IMAD R8, R72.reuse, 0x1c, RZ ;  /* 0x0000001c48087824 */ /* 0x040fe200078e02ff */
[----:B0-----:R-:W-:Y:S01]  /*1c20*/  SHF.R.U32.HI R10, RZ, 0x3, R6 ;  /* 0x00000003ff0a7819 */ /* 0x001fe20000011606 */
[----:B------:R0:W5:Y:S01]  /*1c30*/  @P4 LDG.E.U16 R58, desc[UR22][R64.64] ;  /* 0x00000016403a4981 */ /* 0x000162000c1e1500 */
[----:B------:R-:W-:Y:S02]  /*1c40*/  PRMT R55, RZ, 0x7610, R55 ;  /* 0x00007610ff377816 */ /* 0x000fe40000000037 */
[----:B------:R-:W-:Y:S01]  /*1c50*/  LEA.HI.X.SX32 R61, R21, R7, 0x1, P5 ;  /* 0x00000007153d7211 */ /* 0x000fe200028f0eff */
[----:B------:R-:W-:Y:S01]  /*1c60*/  IMAD R56, R72, 0x38, RZ ;  /* 0x0000003848387824 */ /* 0x000fe200078e02ff */
[----:B------:R-:W-:-:S02]  /*1c70*/  LOP3.LUT P4, RZ, R10, 0x1, RZ, 0xc0, !PT ;  /* 0x000000010aff7812 */ /* 0x000fc4000788c0ff */
[----:B------:R-:W-:Y:S01]  /*1c80*/  SHF.R.U32.HI R11, RZ, 0x2, R6 ;  /* 0x00000002ff0b7819 */ /* 0x000fe20000011606 */
[----:B------:R1:W5:Y:S01]  /*1c90*/  @!P6 LDG.E.U16 R55, desc[UR22][R60.64] ;  /* 0x000000163c37e981 */ /* 0x000362000c1e1500 */
[----:B------:R-:W-:Y:S02]  /*1ca0*/  IADD3 R10, P5, PT, R8, R47, RZ ;  /* 0x0000002f080a7210 */ /* 0x000fe40007fbe0ff */
[----:B------:R-:W-:Y:S01]  /*1cb0*/  LOP3.LUT P6, RZ, R11, 0x1, RZ, 0xc0, !PT ;  /* 0x000000010bff7812 */ /* 0x000fe200078cc0ff */
[----:B------:R-:W-:Y:S01]  /*1cc0*/  VIADD R20, R4, 0xffffffff ;  /* 0xffffffff04147836 */ /* 0x000fe20000000000 */
[----:B------:R-:W-:Y:S01]  /*1cd0*/  LEA.HI.X.SX32 R11, R22, R7, 0x1, P5 ;  /* 0x00000007160b7211 */ /* 0x000fe200028f0eff */
[----:B0-----:R-:W-:Y:S01]  /*1ce0*/  IMAD R64, R72, 0x3a, RZ ;  /* 0x0000003a48407824 */ /* 0x001fe200078e02ff */
[----:B------:R-:W-:Y:S01]  /*1cf0*/  IADD3 R56, P5, PT, R56, R47, RZ ;  /* 0x0000002f38387210 */ /* 0x000fe20007fbe0ff */
[----:B------:R-:W-:Y:S02]  /*1d00*/  IMAD R65, R72, 0x1d, RZ ;  /* 0x0000001d48417824 */ /* 0x000fe400078e02ff */
[----:B------:R0:W5:Y:S01]  /*1d10*/  @!P2 LDG.E.U16 R59, desc[UR22][R10.64] ;  /* 0x000000160a3ba981 */ /* 0x000162000c1e1500 */
[----:B------:R-:W-:-:S02]  /*1d20*/  LEA.HI.X.SX32 R57, R8, R7, 0x1, P5 ;  /* 0x0000000708397211 */ /* 0x000fc400028f0eff */
[----:B------:R-:W-:Y:S02]  /*1d30*/  ISETP.GE.U32.AND P2, PT, R20, 0x7fffffe0, PT ;  /* 0x7fffffe01400780c */ /* 0x000fe40003f46070 */
[----:B------:R-:W-:Y:S02]  /*1d40*/  IADD3 R64, P5, PT, R64, R47, RZ ;  /* 0x0000002f40407210 */ /* 0x000fe40007fbe0ff */
[----:B-1----:R-:W-:Y:S01]  /*1d50*/  PRMT R60, RZ, 0x7610, R60 ;  /* 0x00007610ff3c7816 */ /* 0x002fe2000000003c */
[----:B0-----:R-:W-:Y:S01]  /*1d60*/  IMAD R10, R72, 0x3c, RZ ;  /* 0x0000003c480a7824 */ /* 0x001fe200078e02ff */
[----:B------:R-:W-:Y:S01]  /*1d70*/  SHF.R.U32.HI R6, RZ, 0x1, R6 ;  /* 0x00000001ff067819 */ /* 0x000fe20000011606 */
[----:B------:R-:W-:Y:S01]  /*1d80*/  VIADD R20, R4, 0xfffffffe ;  /* 0xfffffffe04147836 */ /* 0x000fe20000000000 */
[----:B------:R-:W-:Y:S02]  /*1d90*/  LEA.HI.X.SX32 R65, R65, R7, 0x1, P5 ;  /* 0x0000000741417211 */ /* 0x000fe400028f0eff */
[----:B------:R0:W5:Y:S01]  /*1da0*/  @P4 LDG.E.U16 R60, desc[UR22][R56.64] ;  /* 0x00000016383c4981 */ /* 0x000162000c1e1500 */
[----:B------:R-:W-:-:S02]  /*1db0*/  IADD3 R10, P5, PT, R10, R47, RZ ;  /* 0x0000002f0a0a7210 */ /* 0x000fc40007fbe0ff */
[----:B------:R-:W-:Y:S02]  /*1dc0*/  PRMT R61, RZ, 0x7610, R61 ;  /* 0x00007610ff3d7816 */ /* 0x000fe4000000003d */
[----:B------:R-:W-:Y:S01]  /*1dd0*/  LOP3.LUT P4, RZ, R6, 0x1, RZ, 0xc0, !PT ;  /* 0x0000000106ff7812 */ /* 0x000fe2000788c0ff */
[----:B------:R-:W-:Y:S01]  /*1de0*/  VIADD R6, R36, UR16 ;  /* 0x0000001024067c36 */ /* 0x000fe20008000000 */
[----:B------:R-:W-:Y:S01]  /*1df0*/  LEA.HI.X.SX32 R11, R9, R7, 0x1, P5 ;  /* 0x00000007090b7211 */ /* 0x000fe200028f0eff */
[----:B------:R-:W-:Y:S01]  /*1e00*/  IMAD R8, R72, 0x3e, RZ ;  /* 0x0000003e48087824 */ /* 0x000fe200078e02ff */
[----:B------:R-:W-:Y:S01]  /*1e10*/  ISETP.GE.U32.AND P5, PT, R20, 0x7fffffdf, PT ;  /* 0x7fffffdf1400780c */ /* 0x000fe20003fa6070 */
[----:B------:R1:W5:Y:S03]  /*1e20*/  @P6 LDG.E.U16 R61, desc[UR22][R64.64] ;  /* 0x00000016403d6981 */ /* 0x000366000c1e1500 */
[----:B------:R-:W-:Y:S01]  /*1e30*/  IADD3 R8, P6, PT, R8, R47, RZ ;  /* 0x0000002f08087210 */ /* 0x000fe20007fde0ff */
[----:B------:R-:W5:Y:S01]  /*1e40*/  @!P2 LDG.E.U16 R62, desc[UR22][R6.64] ;  /* 0x00000016063ea981 */ /* 0x000f62000c1e1500 */
[----:B0-----:R-:W-:-:S02]  /*1e50*/  PRMT R57, RZ, 0x7610, R57 ;  /* 0x00007610ff397816 */ /* 0x001fc40000000039 */
[----:B------:R-:W-:Y:S02]  /*1e60*/  PRMT R56, RZ, 0x7610, R56 ;  /* 0x00007610ff387816 */ /* 0x000fe40000000038 */
[----:B-1----:R-:W-:Y:S02]  /*1e70*/  IADD3 R64, P2, PT, R33, R47, RZ ;  /* 0x0000002f21407210 */ /* 0x002fe40007f5e0ff */
[----:B------:R-:W5:Y:S01]  /*1e80*/  @P4 LDG.E.U16 R57, desc[UR22][R10.64] ;  /* 0x000000160a394981 */ /* 0x000f62000c1e1500 */
[----:B------:R-:W-:Y:S02]  /*1e90*/  PRMT R47, RZ, 0x7610, R47 ;  /* 0x00007610ff2f7816 */ /* 0x000fe4000000002f */
[-C--:B------:R-:W-:Y:S02]  /*1ea0*/  LEA.HI.X.SX32 R9, R67, R7.reuse, 0x1, P6 ;  /* 0x0000000743097211 */ /* 0x080fe400030f0eff */
[----:B------:R-:W-:-:S03]  /*1eb0*/  LEA.HI.X.SX32 R65, R72, R7, 0x1, P2 ;  /* 0x0000000748417211 */ /* 0x000fc600010f0eff */
[----:B------:R0:W5:Y:S04]  /*1ec0*/  @!P0 LDG.E.U16 R56, desc[UR22][R8.64] ;  /* 0x0000001608388981 */ /* 0x000168000c1e1500 */
[----:B------:R1:W5:Y:S01]  /*1ed0*/  @!P5 LDG.E.U16 R47, desc[UR22][R64.64] ;  /* 0x00000016402fd981 */ /* 0x000362000c1e1500 */
[----:B------:R-:W-:-:S04]  /*1ee0*/  IABS R67, R63 ;  /* 0x0000003f00437213 */ /* 0x000fc80000000000 */
[----:B------:R-:W0:Y:S08]  /*1ef0*/  I2F.RP R20, R67 ;  /* 0x0000004300147306 */ /* 0x000e300000209400 */
[----:B0-----:R-:W0:Y:S01]  /*1f00*/  MUFU.RCP R20, R20 ;  /* 0x0000001400147308 */ /* 0x001e220000001000 */
[----:B------:R-:W-:Y:S01]  /*1f10*/  SGXT.U32 R9, R66, 0x3 ;  /* 0x000000034209781a */ /* 0x000fe20000000000 */
[----:B0-----:R-:W-:-:S06]  /*1f20*/  VIADD R6, R20, 0xffffffe ;  /* 0x0ffffffe14067836 */ /* 0x001fcc0000000000 */
[----:B------:R0:W0:Y:S01]  /*1f30*/  F2I.FTZ.U32.TRUNC.NTZ R7, R6 ;  /* 0x0000000600077305 */ /* 0x000022000021f000 */
[C---:B------:R-:W-:Y:S02]  /*1f40*/  LOP3.LUT R9, R0.reuse, R9, RZ, 0xfc, !PT ;  /* 0x0000000900097212 */ /* 0x040fe400078efcff */
[----:B-1----:R-:W-:Y:S02]  /*1f50*/  IADD3 R65, PT, PT, R0, 0x18, R39 ;  /* 0x0000001800417810 */ /* 0x002fe40007ffe027 */
[----:B------:R-:W-:Y:S01]  /*1f60*/  LOP3.LUT R69, R9, 0x8, RZ, 0xfc, !PT ;  /* 0x0000000809457812 */ /* 0x000fe200078efcff */
[----:B0-----:R-:W-:Y:S02]  /*1f70*/  IMAD.MOV.U32 R6, RZ, RZ, RZ ;  /* 0x000000ffff067224 */ /* 0x001fe400078e00ff */
[----:B------:R-:W-:-:S04]  /*1f80*/  IMAD.MOV R10, RZ, RZ, -R7 ;  /* 0x000000ffff0a7224 */ /* 0x000fc800078e0a07 */
[----:B------:R-:W-:Y:S01]  /*1f90*/  IMAD R11, R10, R67, RZ ;  /* 0x000000430a0b7224 */ /* 0x000fe200078e02ff */
[----:B------:R-:W-:Y:S02]  /*1fa0*/  LOP3.LUT R70, R9, 0x10, RZ, 0xfc, !PT ;  /* 0x0000001009467812 */ /* 0x000fe400078efcff */
[----:B------:R-:W-:Y:S01]  /*1fb0*/  IABS R20, R9 ;  /* 0x0000000900147213 */ /* 0x000fe20000000000 */
[----:B------:R-:W-:Y:S01]  /*1fc0*/  IMAD.HI.U32 R7, R7, R11, R6 ;  /* 0x0000000b07077227 */ /* 0x000fe200078e0006 */
[----:B------:R-:W-:Y:S02]  /*1fd0*/  IABS R68, R65 ;  /* 0x0000004100447213 */ /* 0x000fe40000000000 */
[----:B------:R-:W-:Y:S02]  /*1fe0*/  IABS R64, R69 ;  /* 0x0000004500407213 */ /* 0x000fe40000000000 */
[----:B------:R-:W-:Y:S01]  /*1ff0*/  IABS R66, R70 ;  /* 0x0000004600427213 */ /* 0x000fe20000000000 */
[----:B------:R-:W-:-:S04]  /*2000*/  IMAD.HI.U32 R6, R7, R20, RZ ;  /* 0x0000001407067227 */ /* 0x000fc800078e00ff */
[----:B------:R-:W-:-:S04]  /*2010*/  IMAD.HI.U32 R10, R7, R68, RZ ;  /* 0x00000044070a7227 */ /* 0x000fc800078e00ff */
[----:B------:R-:W-:-:S04]  /*2020*/  IMAD.HI.U32 R8, R7, R64, RZ ;  /* 0x0000004007087227 */ /* 0x000fc800078e00ff */
[----:B------:R-:W-:-:S04]  /*2030*/  IMAD.HI.U32 R7, R7, R66, RZ ;  /* 0x0000004207077227 */ /* 0x000fc800078e00ff */
[----:B------:R-:W-:Y:S02]  /*2040*/  IMAD.MOV R6, RZ, RZ, -R6 ;  /* 0x000000ffff067224 */ /* 0x000fe400078e0a06 */
[----:B------:R-:W-:Y:S02]  /*2050*/  IMAD.MOV R10, RZ, RZ, -R10 ;  /* 0x000000ffff0a7224 */ /* 0x000fe400078e0a0a */
[----:B------:R-:W-:Y:S02]  /*2060*/  IMAD.MOV R8, RZ, RZ, -R8 ;  /* 0x000000ffff087224 */ /* 0x000fe400078e0a08 */
[----:B------:R-:W-:Y:S02]  /*2070*/  IMAD.MOV R11, RZ, RZ, -R7 ;  /* 0x000000ffff0b7224 */ /* 0x000fe400078e0a07 */
[C---:B------:R-:W-:Y:S02]  /*2080*/  IMAD R6, R67.reuse, R6, R20 ;  /* 0x0000000643067224 */ /* 0x040fe400078e0214 */
[----:B------:R-:W-:-:S02]  /*2090*/  IMAD R10, R67, R10, R68 ;  /* 0x0000000a430a7224 */ /* 0x000fc400078e0244 */
[C---:B------:R-:W-:Y:S01]  /*20a0*/  IMAD R7, R67.reuse, R8, R64 ;  /* 0x0000000843077224 */ /* 0x040fe200078e0240 */
[C---:B------:R-:W-:Y:S02]  /*20b0*/  ISETP.GT.U32.AND P0, PT, R67.reuse, R6, PT ;  /* 0x000000064300720c */ /* 0x040fe40003f04070 */
[C---:B------:R-:W-:Y:S02]  /*20c0*/  ISETP.GT.U32.AND P2, PT, R67.reuse, R10, PT ;  /* 0x0000000a4300720c */ /* 0x040fe40003f44070 */
[C---:B------:R-:W-:Y:S01]  /*20d0*/  ISETP.GT.U32.AND P4, PT, R67.reuse, R7, PT ;  /* 0x000000074300720c */ /* 0x040fe20003f84070 */
[----:B------:R-:W-:-:S05]  /*20e0*/  IMAD R8, R67, R11, R66 ;  /* 0x0000000b43087224 */ /* 0x000fca00078e0242 */
[----:B------:R-:W-:-:S03]  /*20f0*/  ISETP.GT.U32.AND P5, PT, R67, R8, PT ;  /* 0x000000084300720c */ /* 0x000fc60003fa4070 */
[--C-:B------:R-:W-:Y:S02]  /*2100*/  @!P0 IMAD.IADD R6, R6, 0x1, -R67.reuse ;  /* 0x0000000106068824 */ /* 0x100fe400078e0a43 */
[--C-:B------:R-:W-:Y:S02]  /*2110*/  @!P2 IMAD.IADD R10, R10, 0x1, -R67.reuse ;  /* 0x000000010a0aa824 */ /* 0x100fe400078e0a43 */
[--C-:B------:R-:W-:Y:S01]  /*2120*/  @!P4 IMAD.IADD R7, R7, 0x1, -R67.reuse ;  /* 0x000000010707c824 */ /* 0x100fe200078e0a43 */
[C---:B------:R-:W-:Y:S02]  /*2130*/  ISETP.GT.U32.AND P2, PT, R67.reuse, R6, PT ;  /* 0x000000064300720c */ /* 0x040fe40003f44070 */
[C---:B------:R-:W-:Y:S02]  /*2140*/  ISETP.GT.U32.AND P6, PT, R67.reuse, R10, PT ;  /* 0x0000000a4300720c */ /* 0x040fe40003fc4070 */
[----:B------:R-:W-:Y:S01]  /*2150*/  ISETP.GT.U32.AND P4, PT, R67, R7, PT ;  /* 0x000000074300720c */ /* 0x000fe20003f84070 */
[----:B------:R-:W-:Y:S01]  /*2160*/  @!P5 IMAD.IADD R8, R8, 0x1, -R67 ;  /* 0x000000010808d824 */ /* 0x000fe200078e0a43 */
[----:B------:R-:W-:-:S04]  /*2170*/  ISETP.GE.AND P5, PT, R9, RZ, PT ;  /* 0x000000ff0900720c */ /* 0x000fc80003fa6270 */
[----:B------:R-:W-:-:S03]  /*2180*/  ISETP.GT.U32.AND P0, PT, R67, R8, PT ;  /* 0x000000084300720c */ /* 0x000fc60003f04070 */
[--C-:B------:R-:W-:Y:S01]  /*2190*/  @!P2 IMAD.IADD R6, R6, 0x1, -R67.reuse ;  /* 0x000000010606a824 */ /* 0x100fe200078e0a43 */
[----:B------:R-:W-:Y:S01]  /*21a0*/  ISETP.GE.AND P2, PT, R65, RZ, PT ;  /* 0x000000ff4100720c */ /* 0x000fe20003f46270 */
[--C-:B------:R-:W-:Y:S01]  /*21b0*/  @!P6 IMAD.IADD R10, R10, 0x1, -R67.reuse ;  /* 0x000000010a0ae824 */ /* 0x100fe200078e0a43 */
[----:B------:R-:W-:Y:S01]  /*21c0*/  ISETP.GE.AND P6, PT, R70, RZ, PT ;  /* 0x000000ff4600720c */ /* 0x000fe20003fc6270 */
[----:B------:R-:W-:Y:S01]  /*21d0*/  @!P4 IMAD.IADD R7, R7, 0x1, -R67 ;  /* 0x000000010707c824 */ /* 0x000fe200078e0a43 */
[----:B------:R-:W-:Y:S01]  /*21e0*/  ISETP.GE.AND P4, PT, R69, RZ, PT ;  /* 0x000000ff4500720c */ /* 0x000fe20003f86270 */
[----:B------:R-:W-:Y:S01]  /*21f0*/  UIADD3 UR12, UPT, UPT, UR8, 0x40, URZ ;  /* 0x00000040080c7890 */ /* 0x000fe2000fffe0ff */
[----:B------:R-:W-:-:S03]  /*2200*/  LOP3.LUT R20, R34, 0x1f, RZ, 0xc0, !PT ;  /* 0x0000001f22147812 */ /* 0x000fc600078ec0ff */
[----:B------:R-:W-:Y:S01]  /*2210*/  @!P0 IMAD.IADD R8, R8, 0x1, -R67 ;  /* 0x0000000108088824 */ /* 0x000fe200078e0a43 */
[----:B------:R-:W-:Y:S01]  /*2220*/  ISETP.NE.AND P0, PT, R63, RZ, PT ;  /* 0x000000ff3f00720c */ /* 0x000fe20003f05270 */
[----:B------:R-:W-:Y:S01]  /*2230*/  VIADD R3, R3, UR12 ;  /* 0x0000000c03037c36 */ /* 0x000fe20008000000 */
[----:B------:R-:W-:Y:S01]  /*2240*/  LOP3.LUT R63, RZ, R63, RZ, 0x33, !PT ;  /* 0x0000003fff3f7212 */ /* 0x000fe200078e33ff */
[----:B------:R-:W-:Y:S02]  /*2250*/  @!P5 IMAD.MOV R6, RZ, RZ, -R6 ;  /* 0x000000ffff06d224 */ /* 0x000fe400078e0a06 */
[----:B------:R-:W-:Y:S02]  /*2260*/  @!P2 IMAD.MOV R10, RZ, RZ, -R10 ;  /* 0x000000ffff0aa224 */ /* 0x000fe400078e0a0a */
[----:B------:R-:W-:Y:S02]  /*2270*/  @!P4 IMAD.MOV R7, RZ, RZ, -R7 ;  /* 0x000000ffff07c224 */ /* 0x000fe400078e0a07 */
[----:B------:R-:W-:-:S02]  /*2280*/  @!P6 IMAD.MOV R8, RZ, RZ, -R8 ;  /* 0x000000ffff08e224 */ /* 0x000fc400078e0a08 */
[----:B------:R-:W-:Y:S01]  /*2290*/  IMAD R9, R20, R73, RZ ;  /* 0x0000004914097224 */ /* 0x000fe200078e02ff */
[----:B------:R-:W-:Y:S01]  /*22a0*/  R2UR UR6, R3 ;  /* 0x00000000030672ca */ /* 0x000fe200000e0000 */
[----:B------:R-:W-:Y:S01]  /*22b0*/  VIADD R3, R4, 0x1f ;  /* 0x0000001f04037836 */ /* 0x000fe20000000000 */
[C---:B------:R-:W-:Y:S02]  /*22c0*/  SEL R6, R63.reuse, R6, !P0 ;  /* 0x000000063f067207 */ /* 0x040fe40004000000 */
[C---:B------:R-:W-:Y:S02]  /*22d0*/  SEL R10, R63.reuse, R10, !P0 ;  /* 0x0000000a3f0a7207 */ /* 0x040fe40004000000 */
[C---:B------:R-:W-:Y:S02]  /*22e0*/  SEL R7, R63.reuse, R7, !P0 ;  /* 0x000000073f077207 */ /* 0x040fe40004000000 */
[----:B------:R-:W-:Y:S02]  /*22f0*/  SEL R8, R63, R8, !P0 ;  /* 0x000000083f087207 */ /* 0x000fe40004000000 */
[----:B------:R-:W-:Y:S01]  /*2300*/  LEA R11, P2, R9, UR18, 0x1 ;  /* 0x00000012090b7c11 */ /* 0x000fe2000f8408ff */
[----:B------:R-:W-:-:S02]  /*2310*/  IMAD R6, R6, UR4, RZ ;  /* 0x0000000406067c24 */ /* 0x000fc4000f8e02ff */
[----:B------:R-:W-:Y:S01]  /*2320*/  IMAD R10, R10, UR4, RZ ;  /* 0x000000040a0a7c24 */ /* 0x000fe2000f8e02ff */
[----:B------:R-:W-:Y:S01]  /*2330*/  LEA.HI.X.SX32 R9, R9, UR19, 0x1, P2 ;  /* 0x0000001309097c11 */ /* 0x000fe200090f0eff */
[----:B------:R-:W-:Y:S01]  /*2340*/  IMAD R7, R7, UR4, RZ ;  /* 0x0000000407077c24 */ /* 0x000fe2000f8e02ff */
[----:B------:R-:W-:Y:S01]  /*2350*/  ISETP.GT.AND P2, PT, R3, 0x1f, PT ;  /* 0x0000001f0300780c */ /* 0x000fe20003f44270 */
[----:B------:R-:W-:Y:S01]  /*2360*/  IMAD R8, R8, UR4, RZ ;  /* 0x0000000408087c24 */ /* 0x000fe2000f8e02ff */
[----:B------:R-:W-:-:S04]  /*2370*/  @!UP0 UIADD3 UR4, UPT, UPT, -UR7, 0x100000, URZ ;  /* 0x0010000007048890 */ /* 0x000fc8000fffe1ff */
[----:B------:R-:W-:Y:S02]  /*2380*/  @!UP0 USHF.L.U32 UR5, UR4, 0xb, URZ ;  /* 0x0000000b04058899 */ /* 0x000fe400080006ff */
[----:B------:R-:W-:Y:S01]  /*2390*/  @!UP0 USHF.L.U32 UR4, UR4, 0x1, URZ ;  /* 0x0000000104048899 */ /* 0x000fe200080006ff */
[----:B------:R-:W-:Y:S01]  /*23a0*/  VOTEU.ALL UP0, P3 ;  /* 0x0000000000ff7886 */ /* 0x000fe20001800000 */
[-C--:B------:R-:W-:Y:S02]  /*23b0*/  LEA R102, P4, R6, R11.reuse, 0x1 ;  /* 0x0000000b06667211 */ /* 0x080fe400078808ff */
[-C--:B------:R-:W-:Y:S02]  /*23c0*/  LEA R96, P6, R8, R11.reuse, 0x1 ;  /* 0x0000000b08607211 */ /* 0x080fe400078c08ff */
[-C--:B------:R-:W-:Y:S02]  /*23d0*/  LEA R100, P0, R10, R11.reuse, 0x1 ;  /* 0x0000000b0a647211 */ /* 0x080fe400078008ff */
[----:B------:R-:W-:Y:S01]  /*23e0*/  LEA R98, P5, R7, R11, 0x1 ;  /* 0x0000000b07627211 */ /* 0x000fe200078a08ff */
[----:B------:R-:W-:Y:S01]  /*23f0*/  ULEA UR13, UR13, UR6, 0x2 ;  /* 0x000000060d0d7291 */ /* 0x000fe2000f8e10ff */
[----:B------:R-:W-:-:S02]  /*2400*/  LEA.HI.X.SX32 R97, R8, R9, 0x1, P6 ;  /* 0x0000000908617211 */ /* 0x000fc400030f0eff */
[----:B------:R0:W1:Y:S01]  /*2410*/  @!UP0 SYNCS.EXCH.64 URZ, [UR9+0x1008], UR4 ;  /* 0x0010080409ff85b2 */ /* 0x0000620008000100 */
[-C--:B------:R-:W-:Y:S02]  /*2420*/  LEA.HI.X.SX32 R103, R6, R9.reuse, 0x1, P4 ;  /* 0x0000000906677211 */ /* 0x080fe400020f0eff */
[----:B---3--:R-:W-:Y:S02]  /*2430*/  PRMT R8, R13, 0x5410, R16 ;  /* 0x000054100d087816 */ /* 0x008fe40000000010 */
[----:B------:R-:W-:Y:S02]  /*2440*/  ISETP.LT.AND P4, PT, R20, R4, P2 ;  /* 0x000000041400720c */ /* 0x000fe40001781270 */
[-C--:B------:R-:W-:Y:S02]  /*2450*/  LEA.HI.X.SX32 R101, R10, R9.reuse, 0x1, P0 ;  /* 0x000000090a657211 */ /* 0x080fe400000f0eff */
[----:B------:R-:W-:Y:S02]  /*2460*/  LEA.HI.X.SX32 R99, R7, R9, 0x1, P5 ;  /* 0x0000000907637211 */ /* 0x000fe400028f0eff */
[----:B----4-:R-:W-:-:S02]  /*2470*/  PRMT R12, R12, 0x5410, R15 ;  /* 0x000054100c0c7816 */ /* 0x010fc4000000000f */
[----:B--2---:R-:W-:Y:S02]  /*2480*/  PRMT R13, R17, 0x5410, R40 ;  /* 0x00005410110d7816 */ /* 0x004fe40000000028 */
[----:B------:R-:W-:Y:S02]  /*2490*/  PRMT R6, R14, 0x5410, R19 ;  /* 0x000054100e067816 */ /* 0x000fe40000000013 */
[----:B------:R-:W-:Y:S02]  /*24a0*/  PRMT R14, R42, 0x5410, R43 ;  /* 0x000054102a0e7816 */ /* 0x000fe4000000002b */
[----:B------:R-:W-:Y:S02]  /*24b0*/  PRMT R9, R41, 0x5410, R44 ;  /* 0x0000541029097816 */ /* 0x000fe4000000002c */
[----:B------:R-:W-:Y:S02]  /*24c0*/  PRMT R15, R45, 0x5410, R48 ;  /* 0x000054102d0f7816 */ /* 0x000fe40000000030 */
[----:B------:R-:W-:-:S02]  /*24d0*/  PRMT R5, R5, 0x5410, R50 ;  /* 0x0000541005057816 */ /* 0x000fc40000000032 */
[----:B-----5:R-:W-:Y:S02]  /*24e0*/  PRMT R16, R51, 0x5410, R52 ;  /* 0x0000541033107816 */ /* 0x020fe40000000034 */
[----:B------:R-:W-:Y:S02]  /*24f0*/  PRMT R10, R49, 0x5410, R54 ;  /* 0x00005410310a7816 */ /* 0x000fe40000000036 */
[----:B------:R-:W-:Y:S02]  /*2500*/  PRMT R17, R53, 0x5410, R58 ;  /* 0x0000541035117816 */ /* 0x000fe4000000003a */
[----:B------:R-:W-:Y:S02]  /*2510*/  PRMT R7, R46, 0x5410, R55 ;  /* 0x000054102e077816 */ /* 0x000fe40000000037 */
[----:B------:R-:W-:Y:S02]  /*2520*/  PRMT R11, R59, 0x5410, R18 ;  /* 0x000054103b0b7816 */ /* 0x000fe40000000012 */
[----:B------:R-:W-:-:S02]  /*2530*/  PRMT R18, R60, 0x5410, R61 ;  /* 0x000054103c127816 */ /* 0x000fc4000000003d */
[----:B------:R-:W-:Y:S02]  /*2540*/  PRMT R19, R57, 0x5410, R56 ;  /* 0x0000541039137816 */ /* 0x000fe40000000038 */
[----:B------:R-:W-:Y:S01]  /*2550*/  PRMT R4, R62, 0x5410, R47 ;  /* 0x000054103e047816 */ /* 0x000fe2000000002f */
[----:B01----:R-:W-:Y:S06]  /*2560*/  @!P2 BRA `(.L_x_6) ;  /* 0x000000000004a947 */ /* 0x003fec0003800000 */
[----:B------:R0:W-:Y:S02]  /*2570*/  STTM.x16 tmem[UR13], R4 ;  /* 0x00000004000079ed */ /* 0x0001e4000824000d */
.L_x_6:
[----:B------:R-:W1:Y:S01]  /*2580*/  FENCE.VIEW.ASYNC.T ;  /* 0x00000000000073c6 */ /* 0x000e620000000200 */
[----:B0-----:R-:W-:Y:S01]  /*2590*/  PRMT R4, RZ, 0x7610, R4 ;  /* 0x00007610ff047816 */ /* 0x001fe20000000004 */
[----:B-1----:R-:W-:Y:S01]  /*25a0*/  BAR.SYNC.DEFER_BLOCKING 0x0 ;  /* 0x0000000000007b1d */ /* 0x002fe20000010000 */
[----:B------:R-:W-:Y:S02]  /*25b0*/  PRMT R6, RZ, 0x7610, R6 ;  /* 0x00007610ff067816 */ /* 0x000fe40000000006 */
[----:B------:R-:W-:Y:S02]  /*25c0*/  PRMT R8, RZ, 0x7610, R8 ;  /* 0x00007610ff087816 */ /* 0x000fe40000000008 */
[----:B------:R-:W-:Y:S01]  /*25d0*/  PRMT R10, RZ, 0x7610, R10 ;  /* 0x00007610ff0a7816 */ /* 0x000fe2000000000a */
[----:B------:R-:W0:Y:S01]  /*25e0*/  LDCU UR4, c[0x0][0x3a0] ;  /* 0x00007400ff0477ac */ /* 0x000e220008000800 */
[----:B------:R-:W2:Y:S04]  /*25f0*/  @P4 LDG.E.U16 R4, desc[UR22][R102.64] ;  /* 0x0000001666044981 */ /* 0x000ea8000c1e1500 */
[----:B------:R-:W3:Y:S04]  /*2600*/  @P4 LDG.E.U16 R6, desc[UR22][R98.64] ;  /* 0x0000001662064981 */ /* 0x000ee8000c1e1500 */
[----:B------:R-:W4:Y:S04]  /*2610*/  @P4 LDG.E.U16 R8, desc[UR22][R96.64] ;  /* 0x0000001660084981 */ /* 0x000f28000c1e1500 */
[----:B------:R-:W5:Y:S01]  /*2620*/  @P4 LDG.E.U16 R10, desc[UR22][R100.64] ;  /* 0x00000016640a4981 */ /* 0x000f62000c1e1500 */
[----:B------:R-:W-:Y:S01]  /*2630*/  IMAD.SHL.U32 R75, R38, 0x2, RZ ;  /* 0x00000002264b7824 */ /* 0x000fe200078e00ff */
[----:B------:R-:W-:Y:S01]  /*2640*/  SHF.R.U32.HI R34, RZ, 0x2, R34 ;  /* 0x00000002ff227819 */ /* 0x000fe20000011622 */
[----:B0-----:R-:W-:Y:S01]  /*2650*/  UIADD3 UR5, UPT, UPT, UR4, 0x1f, URZ ;  /* 0x0000001f04057890 */ /* 0x001fe2000fffe0ff */
[----:B------:R-:W-:Y:S01]  /*2660*/  SHF.R.S32.HI R12, RZ, 0x1f, R37 ;  /* 0x0000001fff0c7819 */ /* 0x000fe20000011425 */
[C---:B------:R-:W-:Y:S01]  /*2670*/  IMAD.SHL.U32 R77, R72.reuse, 0x20, RZ ;  /* 0x00000020484d7824 */ /* 0x040fe200078e00ff */
[----:B------:R-:W-:Y:S01]  /*2680*/  LOP3.LUT R75, R75, 0x30, R34, 0x78, !PT ;  /* 0x000000304b4b7812 */ /* 0x000fe200078e7822 */
[----:B------:R-:W-:Y:S01]  /*2690*/  USHF.R.S32.HI UR4, URZ, 0x1f, UR5 ;  /* 0x0000001fff047899 */ /* 0x000fe20008011405 */
[----:B------:R-:W-:Y:S01]  /*26a0*/  SHF.L.U64.HI R37, R37, 0x1, R12 ;  /* 0x0000000125257819 */ /* 0x000fe2000001020c */
[C---:B------:R-:W-:Y:S01]  /*26b0*/  IMAD R71, R72.reuse, 0xf, RZ ;  /* 0x0000000f48477824 */ /* 0x040fe200078e02ff */
[----:B------:R-:W-:Y:S01]  /*26c0*/  ISETP.NE.U32.AND P0, PT, R39, RZ, PT ;  /* 0x000000ff2700720c */ /* 0x000fe20003f05070 */
[----:B------:R-:W-:Y:S01]  /*26d0*/  ULEA.HI UR4, UR4, UR5, URZ, 0x5 ;  /* 0x0000000504047291 */ /* 0x000fe2000f8f28ff */
[----:B------:R-:W-:Y:S01]  /*26e0*/  SHF.R.S32.HI R5, RZ, 0x1f, R72 ;  /* 0x0000001fff057819 */ /* 0x000fe20000011448 */
[----:B------:R-:W-:Y:S01]  /*26f0*/  IMAD.WIDE R36, R77, 0x2, R36 ;  /* 0x000000024d247825 */ /* 0x000fe200078e0224 */
[----:B------:R-:W-:Y:S01]  /*2700*/  SHF.R.S32.HI R94, RZ, 0x1f, R33 ;  /* 0x0000001fff5e7819 */ /* 0x000fe20000011421 */
[----:B------:R-:W-:Y:S01]  /*2710*/  USHF.R.S32.HI UR4, URZ, 0x5, UR4 ;  /* 0x00000005ff047899 */ /* 0x000fe20008011404 */
[C---:B------:R-:W-:Y:S01]  /*2720*/  SHF.L.U64.HI R104, R72.reuse, 0x1, R5 ;  /* 0x0000000148687819 */ /* 0x040fe20000010205 */
[----:B------:R-:W-:Y:S01]  /*2730*/  IMAD.SHL.U32 R69, R72, 0x10, RZ ;  /* 0x0000001048457824 */ /* 0x000fe200078e00ff */
[----:B------:R-:W-:Y:S01]  /*2740*/  IADD3 R36, P2, PT, R36, UR16, RZ ;  /* 0x0000001024247c10 */ /* 0x000fe2000ff5e0ff */
[----:B------:R-:W-:Y:S01]  /*2750*/  UISETP.LT.AND UP0, UPT, UR4, 0x1, UPT ;  /* 0x000000010400788c */ /* 0x000fe2000bf01270 */
[C---:B------:R-:W-:Y:S01]  /*2760*/  IMAD R67, R72.reuse, 0x11, RZ ;  /* 0x0000001148437824 */ /* 0x040fe200078e02ff */
[----:B------:R-:W-:Y:S01]  /*2770*/  SHF.R.S32.HI R92, RZ, 0x1f, R25 ;  /* 0x0000001fff5c7819 */ /* 0x000fe20000011419 */
[C---:B------:R-:W-:Y:S01]  /*2780*/  IMAD R65, R72.reuse, 0x12, RZ ;  /* 0x0000001248417824 */ /* 0x040fe200078e02ff */
[----:B------:R-:W-:Y:S01]  /*2790*/  IADD3.X R37, PT, PT, R37, UR17, RZ, P2, !PT ;  /* 0x0000001125257c10 */ /* 0x000fe200097fe4ff */
[----:B------:R-:W-:Y:S01]  /*27a0*/  USEL UR4, UR4, 0x1, !UP0 ;  /* 0x0000000104047887 */ /* 0x000fe2000c000000 */
[----:B------:R-:W-:Y:S01]  /*27b0*/  ISETP.LT.OR P2, PT, R3, 0x20, P0 ;  /* 0x000000200300780c */ /* 0x000fe20000741670 */
[C---:B------:R-:W-:Y:S01]  /*27c0*/  IMAD R63, R72.reuse, 0x13, RZ ;  /* 0x00000013483f7824 */ /* 0x040fe200078e02ff */
[----:B------:R-:W-:Y:S01]  /*27d0*/  SHF.R.S32.HI R5, RZ, 0x1f, R32 ;  /* 0x0000001fff057819 */ /* 0x000fe20000011420 */
[----:B------:R-:W-:Y:S01]  /*27e0*/  UIADD3 UR18, UPT, UPT, UR4, -0x1, URZ ;  /* 0xffffffff04127890 */ /* 0x000fe2000fffe0ff */
[C---:B------:R-:W-:Y:S01]  /*27f0*/  IMAD R61, R72.reuse, 0x14, RZ ;  /* 0x00000014483d7824 */ /* 0x040fe200078e02ff */
[----:B------:R-:W-:Y:S01]  /*2800*/  SHF.R.S32.HI R7, RZ, 0x1f, R28 ;  /* 0x0000001fff077819 */ /* 0x000fe2000001141c */
[C---:B------:R-:W-:Y:S01]  /*2810*/  IMAD R59, R72.reuse, 0x15, RZ ;  /* 0x00000015483b7824 */ /* 0x040fe200078e02ff */
[----:B------:R-:W-:Y:S01]  /*2820*/  UISETP.NE.U32.AND UP0, UPT, UR18, URZ, UPT ;  /* 0x000000ff1200728c */ /* 0x000fe2000bf05070 */
[C---:B------:R-:W-:Y:S01]  /*2830*/  IMAD R57, R72.reuse, 0x16, RZ ;  /* 0x0000001648397824 */ /* 0x040fe200078e02ff */
[----:B------:R-:W-:Y:S01]  /*2840*/  SHF.R.S32.HI R9, RZ, 0x1f, R26 ;  /* 0x0000001fff097819 */ /* 0x000fe2000001141a */
        /* <DEDUP_REMOVED lines=16> */
[----:B------:R-:W-:Y:S01]  /*2950*/  IMAD R39, R72, 0x1f, RZ ;  /* 0x0000001f48277824 */ /* 0x000fe200078e02ff */
[----:B------:R-:W-:Y:S01]  /*2960*/  SHF.R.S32.HI R72, RZ, 0x1f, R23 ;  /* 0x0000001fff487819 */ /* 0x000fe20000011417 */
[----:B------:R-:W-:Y:S01]  /*2970*/  IMAD.SHL.U32 R73, R73, 0x20, RZ ;  /* 0x0000002049497824 */ /* 0x000fe200078e00ff */
[----:B------:R-:W-:-:S02]  /*2980*/  SHF.R.S32.HI R66, RZ, 0x1f, R69 ;  /* 0x0000001fff427819 */ /* 0x000fc40000011445 */
[----:B------:R-:W-:Y:S02]  /*2990*/  SHF.R.S32.HI R64, RZ, 0x1f, R67 ;  /* 0x0000001fff407819 */ /* 0x000fe40000011443 */
[----:B------:R-:W-:Y:S02]  /*29a0*/  SHF.R.S32.HI R62, RZ, 0x1f, R65 ;  /* 0x0000001fff3e7819 */ /* 0x000fe40000011441 */
[----:B------:R-:W-:Y:S02]  /*29b0*/  SHF.R.S32.HI R60, RZ, 0x1f, R63 ;  /* 0x0000001fff3c7819 */ /* 0x000fe4000001143f */
[----:B------:R-:W-:Y:S02]  /*29c0*/  SHF.R.S32.HI R58, RZ, 0x1f, R61 ;  /* 0x0000001fff3a7819 */ /* 0x000fe4000001143d */
[----:B------:R-:W-:Y:S02]  /*29d0*/  SHF.R.S32.HI R56, RZ, 0x1f, R59 ;  /* 0x0000001fff387819 */ /* 0x000fe4000001143b */
[----:B------:R-:W-:-:S02]  /*29e0*/  SHF.R.S32.HI R54, RZ, 0x1f, R57 ;  /* 0x0000001fff367819 */ /* 0x000fc40000011439 */
[----:B------:R-:W-:Y:S02]  /*29f0*/  SHF.R.S32.HI R52, RZ, 0x1f, R55 ;  /* 0x0000001fff347819 */ /* 0x000fe40000011437 */
[----:B------:R-:W-:Y:S02]  /*2a00*/  SHF.R.S32.HI R50, RZ, 0x1f, R53 ;  /* 0x0000001fff327819 */ /* 0x000fe40000011435 */
[----:B------:R-:W-:Y:S02]  /*2a10*/  SHF.R.S32.HI R48, RZ, 0x1f, R51 ;  /* 0x0000001fff307819 */ /* 0x000fe40000011433 */
[----:B------:R-:W-:Y:S02]  /*2a20*/  SHF.R.S32.HI R46, RZ, 0x1f, R49 ;  /* 0x0000001fff2e7819 */ /* 0x000fe40000011431 */
[----:B------:R-:W-:Y:S02]  /*2a30*/  SHF.R.S32.HI R44, RZ, 0x1f, R47 ;  /* 0x0000001fff2c7819 */ /* 0x000fe4000001142f */
[----:B------:R-:W-:-:S02]  /*2a40*/  SHF.R.S32.HI R42, RZ, 0x1f, R45 ;  /* 0x0000001fff2a7819 */ /* 0x000fc4000001142d */
[----:B------:R-:W-:Y:S01]  /*2a50*/  SHF.R.S32.HI R40, RZ, 0x1f, R43 ;  /* 0x0000001fff287819 */ /* 0x000fe2000001142b */
[----:B--2---:R0:W-:Y:S04]  /*2a60*/  STS.U16 [R75+UR9], R4 ;  /* 0x000000044b007988 */ /* 0x0041e80008000409 */
[----:B---3--:R0:W-:Y:S04]  /*2a70*/  STS.U16 [R75+UR9+0x200], R6 ;  /* 0x000200064b007988 */ /* 0x0081e80008000409 */
[----:B----4-:R0:W-:Y:S04]  /*2a80*/  STS.U16 [R75+UR9+0x400], R8 ;  /* 0x000400084b007988 */ /* 0x0101e80008000409 */
[----:B-----5:R0:W-:Y:S01]  /*2a90*/  STS.U16 [R75+UR9+0x600], R10 ;  /* 0x0006000a4b007988 */ /* 0x0201e20008000409 */
[----:B------:R1:W-:Y:S06]  /*2aa0*/  MEMBAR.ALL.CTA ;  /* 0x0000000000007992 */ /* 0x0003ec0000008000 */
[----:B-1----:R-:W1:Y:S02]  /*2ab0*/  FENCE.VIEW.ASYNC.S ;  /* 0x00000000000073c6 */ /* 0x002e640000000000 */
[----:B-1----:R-:W-:Y:S06]  /*2ac0*/  BAR.SYNC.DEFER_BLOCKING 0x0 ;  /* 0x0000000000007b1d */ /* 0x002fec0000010000 */
[----:B------:R-:W-:Y:S05]  /*2ad0*/  @P2 BRA `(.L_x_7) ;  /* 0x0000000000742947 */ /* 0x000fea0003800000 */
[----:B------:R-:W-:Y:S01]  /*2ae0*/  USHF.R.U32.HI UR6, URZ, 0x4, UR9 ;  /* 0x00000004ff067899 */ /* 0x000fe20008011609 */
[----:B------:R-:W-:Y:S01]  /*2af0*/  UMOV UR14, 0xfffffffe ;  /* 0xfffffffe000e7882 */ /* 0x000fe20000000000 */
[----:B------:R-:W-:Y:S02]  /*2b00*/  UMOV UR15, 0x7fffbfdf ;  /* 0x7fffbfdf000f7882 */ /* 0x000fe40000000000 */
[----:B------:R-:W-:Y:S01]  /*2b10*/  USGXT.U32 UR6, UR6, 0xe ;  /* 0x0000000e0606789a */ /* 0x000fe20008000000 */
[----:B------:R-:W-:Y:S01]  /*2b20*/  UMOV UR7, URZ ;  /* 0x000000ff00077c82 */ /* 0x000fe20008000000 */
[----:B------:R-:W-:Y:S02]  /*2b30*/  UIADD3 UR16, UPT, UPT, UR8, 0x48, URZ ;  /* 0x0000004808107890 */ /* 0x000fe4000fffe0ff */
[----:B------:R-:W-:Y:S02]  /*2b40*/  UIADD3.64 UR14, UPT, UPT, UR6, -UR14, URZ ;  /* 0x8000000e060e7297 */ /* 0x000fe4000fffe0ff */
[----:B------:R-:W-:-:S02]  /*2b50*/  UIADD3 UR17, UPT, UPT, UR8, 0x20, URZ ;  /* 0x0000002008117890 */ /* 0x000fc4000fffe0ff */
[----:B------:R-:W-:Y:S02]  /*2b60*/  UIADD3 UR19, UPT, UPT, UR8, 0x50, URZ ;  /* 0x0000005008137890 */ /* 0x000fe4000fffe0ff */
[----:B------:R-:W-:Y:S02]  /*2b70*/  UIADD3 UR21, UPT, UPT, UR8, 0x20, URZ ;  /* 0x0000002008157890 */ /* 0x000fe4000fffe0ff */
[----:B------:R-:W-:Y:S01]  /*2b80*/  UIADD3 UR20, UPT, UPT, UR8, 0x58, URZ ;  /* 0x0000005808147890 */ /* 0x000fe2000fffe0ff */
[----:B------:R-:W-:Y:S01]  /*2b90*/  UMOV UR24, 0x0 ;  /* 0x0000000000187882 */ /* 0x000fe20000000000 */
[----:B------:R-:W-:Y:S01]  /*2ba0*/  UMOV UR25, 0x8080490 ;  /* 0x0808049000197882 */ /* 0x000fe20000000000 */
[----:B------:R-:W-:Y:S01]  /*2bb0*/  UMOV UR7, 0x80004020 ;  /* 0x8000402000077882 */ /* 0x000fe20000000000 */
[----:B------:R-:W-:Y:S01]  /*2bc0*/  UMOV UR26, 0x0 ;  /* 0x00000000001a7882 */ /* 0x000fe20000000000 */
[----:B------:R-:W-:Y:S01]  /*2bd0*/  UMOV UR27, 0x8080490 ;  /* 0x08080490001b7882 */ /* 0x000fe20000000000 */
[----:B------:R-:W-:Y:S01]  /*2be0*/  UMOV UR28, 0x0 ;  /* 0x00000000001c7882 */ /* 0x000fe20000000000 */
[----:B------:R-:W-:Y:S01]  /*2bf0*/  UMOV UR29, 0x8080490 ;  /* 0x08080490001d7882 */ /* 0x000fe20000000000 */
[----:B------:R-:W-:Y:S01]  /*2c00*/  UMOV UR4, UR11 ;  /* 0x0000000b00047c82 */ /* 0x000fe20008000000 */
[----:B------:R-:W-:Y:S01]  /*2c10*/  UMOV UR5, URZ ;  /* 0x000000ff00057c82 */ /* 0x000fe20008000000 */
[----:B------:R1:W-:Y:S01]  /*2c20*/  UTCHMMA tmem[UR12], gdesc[UR6], tmem[UR8], tmem[UR24], idesc[UR25], !UPT ;  /* 0x00ff18060c0079ea */ /* 0x0003e2000f800008 */
[----:B------:R-:W-:Y:S01]  /*2c30*/  UMOV UR30, 0x0 ;  /* 0x00000000001e7882 */ /* 0x000fe20000000000 */
[----:B------:R-:W-:Y:S01]  /*2c40*/  UMOV UR31, 0x8080490 ;  /* 0x08080490001f7882 */ /* 0x000fe20000000000 */
[----:B------:R1:W-:Y:S01]  /*2c50*/  UTCHMMA tmem[UR16], gdesc[UR14], tmem[UR8], tmem[UR26], idesc[UR27], UPT ;  /* 0x00ff1a0e100079ea */ /* 0x0003e2000b800008 */
[----:B------:R-:W-:Y:S01]  /*2c60*/  UMOV UR4, UR4 ;  /* 0x0000000400047c82 */ /* 0x000fe20008000000 */
[----:B------:R1:W-:Y:S01]  /*2c70*/  UTCHMMA tmem[UR19], gdesc[UR6], tmem[UR17], tmem[UR28], idesc[UR29], !UPT ;  /* 0x00ff1c06130079ea */ /* 0x0003e2000f800011 */
[----:B------:R1:W-:Y:S01]  /*2c80*/  UTCHMMA tmem[UR20], gdesc[UR14], tmem[UR21], tmem[UR30], idesc[UR31], UPT ;  /* 0x00ff1e0e140079ea */ /* 0x0003e2000b800015 */
[----:B------:R1:W-:Y:S01]  /*2c90*/  UTCBAR [UR4], URZ ;  /* 0x000000ff040073e9 */ /* 0x0003e200080000ff */
[----:B------:R-:W-:Y:S01]  /*2ca0*/  NOP ;  /* 0x0000000000007918 */ /* 0x000fe20000000000 */
.L_x_7:
[----:B------:R-:W-:Y:S01]  /*2cb0*/  SHF.R.S32.HI R38, RZ, 0x1f, R41 ;  /* 0x0000001fff267819 */ /* 0x000fe20000011429 */
[----:B-1----:R-:W-:Y:S01]  /*2cc0*/  UMOV UR4, URZ ;  /* 0x000000ff00047c82 */ /* 0x002fe20008000000 */
[----:B------:R-:W-:Y:S01]  /*2cd0*/  SHF.R.S32.HI R34, RZ, 0x1f, R39 ;  /* 0x0000001fff227819 */ /* 0x000fe20000011427 */
[----:B------:R-:W-:Y:S06]  /*2ce0*/  BRA.U !UP0, `(.L_x_8) ;  /* 0x0000001108647547 */ /* 0x000fec000b800000 */
[----:B------:R-:W-:Y:S01]  /*2cf0*/  UIADD3 UR5, UPT, UPT, UR9, 0x800, URZ ;  /* 0x0000080009057890 */ /* 0x000fe2000fffe0ff */
[----:B------:R-:W-:Y:S01]  /*2d00*/  SHF.L.U64.HI R94, R33, 0x1, R94 ;  /* 0x00000001215e7819 */ /* 0x000fe2000001025e */
[----:B------:R-:W-:Y:S01]  /*2d10*/  UMOV UR16, 0xfffffffe ;  /* 0xfffffffe00107882 */ /* 0x000fe20000000000 */
[----:B------:R-:W-:Y:S01]  /*2d20*/  SHF.L.U64.HI R92, R25, 0x1, R92 ;  /* 0x00000001195c7819 */ /* 0x000fe2000001025c */
[----:B------:R-:W-:Y:S01]  /*2d30*/  USHF.R.U32.HI UR5, URZ, 0x4, UR5 ;  /* 0x00000004ff057899 */ /* 0x000fe20008011605 */
[----:B------:R-:W-:Y:S01]  /*2d40*/  SHF.L.U64.HI R90, R32, 0x1, R5 ;  /* 0x00000001205a7819 */ /* 0x000fe20000010205 */
[----:B------:R-:W-:Y:S01]  /*2d50*/  UMOV UR17, 0x7fffbfdf ;  /* 0x7fffbfdf00117882 */ /* 0x000fe20000000000 */
[----:B------:R-:W-:Y:S01]  /*2d60*/  SHF.L.U64.HI R88, R28, 0x1, R7 ;  /* 0x000000011c587819 */ /* 0x000fe20000010207 */
[----:B------:R-:W-:Y:S01]  /*2d70*/  USGXT.U32 UR6, UR5, 0xe ;  /* 0x0000000e0506789a */ /* 0x000fe20008000000 */
[----:B------:R-:W-:Y:S01]  /*2d80*/  SHF.L.U64.HI R86, R26, 0x1, R9 ;  /* 0x000000011a567819 */ /* 0x000fe20000010209 */
[----:B------:R-:W-:Y:S01]  /*2d90*/  UMOV UR7, URZ ;  /* 0x000000ff00077c82 */ /* 0x000fe20008000000 */
[----:B------:R-:W-:Y:S01]  /*2da0*/  SHF.L.U64.HI R84, R21, 0x1, R84 ;  /* 0x0000000115547819 */ /* 0x000fe20000010254 */
[----:B------:R-:W-:Y:S01]  /*2db0*/  UIADD3.64 UR16, UPT, UPT, UR6, -UR16, URZ ;  /* 0x8000001006107297 */ /* 0x000fe2000fffe0ff */
[----:B------:R-:W-:Y:S01]  /*2dc0*/  SHF.L.U64.HI R82, R31, 0x1, R82 ;  /* 0x000000011f527819 */ /* 0x000fe20000010252 */
[----:B------:R-:W-:Y:S01]  /*2dd0*/  UMOV UR20, UR18 ;  /* 0x0000001200147c82 */ /* 0x000fe20008000000 */
[----:B------:R-:W-:Y:S01]  /*2de0*/  SHF.L.U64.HI R80, R30, 0x1, R11 ;  /* 0x000000011e507819 */ /* 0x000fe2000001020b */
[----:B------:R-:W-:Y:S01]  /*2df0*/  UMOV UR21, 0x1 ;  /* 0x0000000100157882 */ /* 0x000fe20000000000 */
[----:B------:R-:W-:Y:S01]  /*2e00*/  SHF.L.U64.HI R78, R29, 0x1, R78 ;  /* 0x000000011d4e7819 */ /* 0x000fe2000001024e */
[----:B------:R-:W-:Y:S01]  /*2e10*/  UMOV UR5, URZ ;  /* 0x000000ff00057c82 */ /* 0x000fe20008000000 */
[----:B------:R-:W-:Y:S01]  /*2e20*/  SHF.L.U64.HI R76, R27, 0x1, R76 ;  /* 0x000000011b4c7819 */ /* 0x000fe2000001024c */
[----:B------:R-:W-:Y:S01]  /*2e30*/  UMOV UR14, UR6 ;  /* 0x00000006000e7c82 */ /* 0x000fe20008000000 */
[----:B------:R-:W-:Y:S01]  /*2e40*/  SHF.L.U64.HI R74, R24, 0x1, R13 ;  /* 0x00000001184a7819 */ /* 0x000fe2000001020d */
[----:B------:R-:W-:Y:S01]  /*2e50*/  UMOV UR15, 0x80004020 ;  /* 0x80004020000f7882 */ /* 0x000fe20000000000 */
[----:B------:R-:W-:-:S02]  /*2e60*/  SHF.L.U64.HI R72, R23, 0x1, R72 ;  /* 0x0000000117487819 */ /* 0x000fc40000010248 */
[----:B------:R-:W-:Y:S02]  /*2e70*/  SHF.L.U64.HI R70, R22, 0x1, R15 ;  /* 0x0000000116467819 */ /* 0x000fe4000001020f */
[----:B------:R-:W-:Y:S02]  /*2e80*/  SHF.L.U64.HI R68, R71, 0x1, R68 ;  /* 0x0000000147447819 */ /* 0x000fe40000010244 */
[----:B------:R-:W-:Y:S02]  /*2e90*/  SHF.L.U64.HI R66, R69, 0x1, R66 ;  /* 0x0000000145427819 */ /* 0x000fe40000010242 */
[----:B------:R-:W-:Y:S02]  /*2ea0*/  SHF.L.U64.HI R64, R67, 0x1, R64 ;  /* 0x0000000143407819 */ /* 0x000fe40000010240 */
[----:B------:R-:W-:Y:S02]  /*2eb0*/  SHF.L.U64.HI R62, R65, 0x1, R62 ;  /* 0x00000001413e7819 */ /* 0x000fe4000001023e */
        /* <DEDUP_REMOVED lines=12> */
[----:B------:R-:W-:-:S07]  /*2f80*/  SHF.L.U64.HI R34, R39, 0x1, R34 ;  /* 0x0000000127227819 */ /* 0x000fce0000010222 */
.L_x_11:
[-C--:B0-----:R-:W-:Y:S02]  /*2f90*/  LEA R4, P4, R33, R36.reuse, 0x1 ;  /* 0x0000002421047211 */ /* 0x081fe400078808ff */
[C---:B------:R-:W-:Y:S02]  /*2fa0*/  ISETP.GT.AND P5, PT, R35.reuse, 0x2, PT ;  /* 0x000000022300780c */ /* 0x040fe40003fa4270 */
[----:B------:R-:W-:Y:S01]  /*2fb0*/  ISETP.GT.AND P2, PT, R35, 0x3, PT ;  /* 0x000000032300780c */ /* 0x000fe20003f44270 */
[----:B------:R-:W-:Y:S01]  /*2fc0*/  IMAD.X R5, R37, 0x1, R94, P4 ;  /* 0x0000000125057824 */ /* 0x000fe200020e065e */
[----:B------:R-:W-:Y:S02]  /*2fd0*/  LEA R8, P4, R25, R36, 0x1 ;  /* 0x0000002419087211 */ /* 0x000fe400078808ff */
[----:B------:R-:W-:Y:S02]  /*2fe0*/  PRMT R113, RZ, 0x7610, R113 ;  /* 0x00007610ff717816 */ /* 0x000fe40000000071 */
[----:B------:R-:W-:Y:S01]  /*2ff0*/  PRMT R111, RZ, 0x7610, R111 ;  /* 0x00007610ff6f7816 */ /* 0x000fe2000000006f */
[----:B------:R-:W-:Y:S01]  /*3000*/  IMAD.X R9, R37, 0x1, R92, P4 ;  /* 0x0000000125097824 */ /* 0x000fe200020e065c */
[----:B------:R-:W-:-:S02]  /*3010*/  ISETP.GT.AND P6, PT, R35, 0x4, PT ;  /* 0x000000042300780c */ /* 0x000fc40003fc4270 */
[----:B------:R-:W-:Y:S01]  /*3020*/  ISETP.GT.AND P4, PT, R35, 0x5, PT ;  /* 0x000000052300780c */ /* 0x000fe20003f84270 */
[----:B------:R0:W2:Y:S01]  /*3030*/  @P5 LDG.E.U16 R113, desc[UR22][R4.64] ;  /* 0x0000001604715981 */ /* 0x0000a2000c1e1500 */
[-C--:B------:R-:W-:Y:S02]  /*3040*/  LEA R10, P5, R32, R36.reuse, 0x1 ;  /* 0x00000024200a7211 */ /* 0x080fe400078a08ff */
[----:B------:R-:W-:Y:S01]  /*3050*/  PRMT R107, RZ, 0x7610, R107 ;  /* 0x00007610ff6b7816 */ /* 0x000fe2000000006b */
[----:B------:R1:W2:Y:S01]  /*3060*/  @P2 LDG.E.U16 R111, desc[UR22][R8.64] ;  /* 0x00000016086f2981 */ /* 0x0002a2000c1e1500 */
[----:B------:R-:W-:Y:S01]  /*3070*/  LEA R6, P2, R28, R36, 0x1 ;  /* 0x000000241c067211 */ /* 0x000fe200078408ff */
[----:B------:R-:W-:Y:S01]  /*3080*/  IMAD.X R11, R37, 0x1, R90, P5 ;  /* 0x00000001250b7824 */ /* 0x000fe200028e065a */
[----:B------:R-:W-:-:S03]  /*3090*/  PRMT R109, RZ, 0x7610, R109 ;  /* 0x00007610ff6d7816 */ /* 0x000fc6000000006d */
[----:B------:R-:W-:Y:S01]  /*30a0*/  IMAD.X R7, R37, 0x1, R88, P2 ;  /* 0x0000000125077824 */ /* 0x000fe200010e0658 */
[----:B------:R3:W4:Y:S04]  /*30b0*/  @P6 LDG.E.U16 R107, desc[UR22][R10.64] ;  /* 0x000000160a6b6981 */ /* 0x000728000c1e1500 */
[----:B------:R1:W4:Y:S01]  /*30c0*/  @P4 LDG.E.U16 R109, desc[UR22][R6.64] ;  /* 0x00000016066d4981 */ /* 0x000322000c1e1500 */
[----:B------:R-:W-:Y:S02]  /*30d0*/  ISETP.GT.AND P5, PT, R35, 0x6, PT ;  /* 0x000000062300780c */ /* 0x000fe40003fa4270 */
[----:B0-----:R-:W-:Y:S02]  /*30e0*/  LEA R4, P6, R26, R36, 0x1 ;  /* 0x000000241a047211 */ /* 0x001fe400078c08ff */
[----:B------:R-:W-:-:S02]  /*30f0*/  PRMT R124, RZ, 0x7610, R124 ;  /* 0x00007610ff7c7816 */ /* 0x000fc4000000007c */
[----:B------:R-:W-:Y:S01]  /*3100*/  ISETP.GT.AND P2, PT, R35, 0x7, PT ;  /* 0x000000072300780c */ /* 0x000fe20003f44270 */
[----:B------:R-:W-:Y:S01]  /*3110*/  IMAD.X R5, R37, 0x1, R86, P6 ;  /* 0x0000000125057824 */ /* 0x000fe200030e0656 */
[----:B------:R-:W-:Y:S02]  /*3120*/  ISETP.GT.AND P6, PT, R35, 0x8, PT ;  /* 0x000000082300780c */ /* 0x000fe40003fc4270 */
[----:B-1----:R-:W-:-:S03]  /*3130*/  LEA R8, P4, R21, R36, 0x1 ;  /* 0x0000002415087211 */ /* 0x002fc600078808ff */
[----:B------:R0:W5:Y:S01]  /*3140*/  @P5 LDG.E.U16 R124, desc[UR22][R4.64] ;  /* 0x00000016047c5981 */ /* 0x000162000c1e1500 */
[----:B---3--:R-:W-:Y:S01]  /*3150*/  LEA R10, P5, R31, R36, 0x1 ;  /* 0x000000241f0a7211 */ /* 0x008fe200078a08ff */
[C---:B------:R-:W-:Y:S01]  /*3160*/  IMAD.X R9, R37.reuse, 0x1, R84, P4 ;  /* 0x0000000125097824 */ /* 0x040fe200020e0654 */
[----:B------:R-:W-:Y:S02]  /*3170*/  PRMT R105, RZ, 0x7610, R105 ;  /* 0x00007610ff697816 */ /* 0x000fe40000000069 */
[----:B------:R-:W-:Y:S01]  /*3180*/  PRMT R122, RZ, 0x7610, R122 ;  /* 0x00007610ff7a7816 */ /* 0x000fe2000000007a */
[----:B------:R-:W-:Y:S01]  /*3190*/  IMAD.X R11, R37, 0x1, R82, P5 ;  /* 0x00000001250b7824 */ /* 0x000fe200028e0652 */
[C---:B------:R-:W-:Y:S02]  /*31a0*/  ISETP.GT.AND P4, PT, R35.reuse, 0x9, PT ;  /* 0x000000092300780c */ /* 0x040fe40003f84270 */
[----:B------:R1:W5:Y:S01]  /*31b0*/  @P2 LDG.E.U16 R105, desc[UR22][R8.64] ;  /* 0x0000001608692981 */ /* 0x000362000c1e1500 */
[----:B------:R-:W-:-:S02]  /*31c0*/  ISETP.GT.AND P5, PT, R35, 0xa, PT ;  /* 0x0000000a2300780c */ /* 0x000fc40003fa4270 */
[-C--:B------:R-:W-:Y:S01]  /*31d0*/  LEA R6, P2, R30, R36.reuse, 0x1 ;  /* 0x000000241e067211 */ /* 0x080fe200078408ff */
[----:B------:R3:W5:Y:S01]  /*31e0*/  @P6 LDG.E.U16 R122, desc[UR22][R10.64] ;  /* 0x000000160a7a6981 */ /* 0x000762000c1e1500 */
[----:B0-----:R-:W-:Y:S02]  /*31f0*/  LEA R4, P6, R29, R36, 0x1 ;  /* 0x000000241d047211 */ /* 0x001fe400078c08ff */
[----:B------:R-:W-:Y:S01]  /*3200*/  PRMT R95, RZ, 0x7610, R95 ;  /* 0x00007610ff5f7816 */ /* 0x000fe2000000005f */
[C---:B------:R-:W-:Y:S01]  /*3210*/  IMAD.X R7, R37.reuse, 0x1, R80, P2 ;  /* 0x0000000125077824 */ /* 0x040fe200010e0650 */
[----:B------:R-:W-:Y:S01]  /*3220*/  PRMT R120, RZ, 0x7610, R120 ;  /* 0x00007610ff787816 */ /* 0x000fe20000000078 */
[----:B------:R-:W-:Y:S01]  /*3230*/  IMAD.X R5, R37, 0x1, R78, P6 ;  /* 0x0000000125057824 */ /* 0x000fe200030e064e */
[C---:B------:R-:W-:Y:S02]  /*3240*/  ISETP.GT.AND P2, PT, R35.reuse, 0xb, PT ;  /* 0x0000000b2300780c */ /* 0x040fe40003f44270 */
[----:B------:R0:W5:Y:S01]  /*3250*/  @P4 LDG.E.U16 R95, desc[UR22][R6.64] ;  /* 0x00000016065f4981 */ /* 0x000162000c1e1500 */
[----:B------:R-:W-:-:S02]  /*3260*/  ISETP.GT.AND P6, PT, R35, 0xc, PT ;  /* 0x0000000c2300780c */ /* 0x000fc40003fc4270 */
[-C--:B-1----:R-:W-:Y:S01]  /*3270*/  LEA R8, P4, R27, R36.reuse, 0x1 ;  /* 0x000000241b087211 */ /* 0x082fe200078808ff */
[----:B------:R1:W5:Y:S01]  /*3280*/  @P5 LDG.E.U16 R120, desc[UR22][R4.64] ;  /* 0x0000001604785981 */ /* 0x000362000c1e1500 */
[----:B---3--:R-:W-:Y:S02]  /*3290*/  LEA R10, P5, R24, R36, 0x1 ;  /* 0x00000024180a7211 */ /* 0x008fe400078a08ff */
[----:B------:R-:W-:Y:S01]  /*32a0*/  PRMT R93, RZ, 0x7610, R93 ;  /* 0x00007610ff5d7816 */ /* 0x000fe2000000005d */
[C---:B------:R-:W-:Y:S01]  /*32b0*/  IMAD.X R9, R37.reuse, 0x1, R76, P4 ;  /* 0x0000000125097824 */ /* 0x040fe200020e064c */
[----:B------:R-:W-:Y:S01]  /*32c0*/  PRMT R89, RZ, 0x7610, R89 ;  /* 0x00007610ff597816 */ /* 0x000fe20000000059 */
[----:B------:R-:W-:Y:S01]  /*32d0*/  IMAD.X R11, R37, 0x1, R74, P5 ;  /* 0x00000001250b7824 */ /* 0x000fe200028e064a */
[C---:B------:R-:W-:Y:S02]  /*32e0*/  ISETP.GT.AND P4, PT, R35.reuse, 0xd, PT ;  /* 0x0000000d2300780c */ /* 0x040fe40003f84270 */
[----:B------:R3:W5:Y:S01]  /*32f0*/  @P2 LDG.E.U16 R93, desc[UR22][R8.64] ;  /* 0x00000016085d2981 */ /* 0x000762000c1e1500 */
[----:B------:R-:W-:-:S02]  /*3300*/  ISETP.GT.AND P5, PT, R35, 0xe, PT ;  /* 0x0000000e2300780c */ /* 0x000fc40003fa4270 */
[-C--:B0-----:R-:W-:Y:S01]  /*3310*/  LEA R6, P2, R23, R36.reuse, 0x1 ;  /* 0x0000002417067211 */ /* 0x081fe200078408ff */
[----:B------:R0:W5:Y:S01]  /*3320*/  @P6 LDG.E.U16 R89, desc[UR22][R10.64] ;  /* 0x000000160a596981 */ /* 0x000162000c1e1500 */
[----:B-1----:R-:W-:Y:S02]  /*3330*/  LEA R4, P6, R22, R36, 0x1 ;  /* 0x0000002416047211 */ /* 0x002fe400078c08ff */
[----:B------:R-:W-:Y:S01]  /*3340*/  PRMT R116, RZ, 0x7610, R116 ;  /* 0x00007610ff747816 */ /* 0x000fe20000000074 */
[C---:B------:R-:W-:Y:S01]  /*3350*/  IMAD.X R7, R37.reuse, 0x1, R72, P2 ;  /* 0x0000000125077824 */ /* 0x040fe200010e0648 */
[----:B------:R-:W-:Y:S01]  /*3360*/  PRMT R87, RZ, 0x7610, R87 ;  /* 0x00007610ff577816 */ /* 0x000fe20000000057 */
[----:B------:R-:W-:Y:S01]  /*3370*/  IMAD.X R5, R37, 0x1, R70, P6 ;  /* 0x0000000125057824 */ /* 0x000fe200030e0646 */
[C---:B------:R-:W-:Y:S02]  /*3380*/  ISETP.GT.AND P2, PT, R35.reuse, 0xf, PT ;  /* 0x0000000f2300780c */ /* 0x040fe40003f44270 */
[----:B------:R1:W5:Y:S01]  /*3390*/  @P4 LDG.E.U16 R116, desc[UR22][R6.64] ;  /* 0x0000001606744981 */ /* 0x000362000c1e1500 */
[----:B------:R-:W-:-:S02]  /*33a0*/  ISETP.GT.AND P6, PT, R35, 0x10, PT ;  /* 0x000000102300780c */ /* 0x000fc40003fc4270 */
[-C--:B---3--:R-:W-:Y:S01]  /*33b0*/  LEA R8, P4, R71, R36.reuse, 0x1 ;  /* 0x0000002447087211 */ /* 0x088fe200078808ff */
        /* <DEDUP_REMOVED lines=21> */
[-C--:B-1----:R-:W-:Y:S02]  /*3510*/  LEA R10, P2, R61, R36.reuse, 0x1 ;  /* 0x000000243d0a7211 */ /* 0x082fe400078408ff */
[----:B------:R-:W-:Y:S01]  /*3520*/  PRMT R110, RZ, 0x7610, R110 ;  /* 0x00007610ff6e7816 */ /* 0x000fe2000000006e */
[C---:B------:R-:W-:Y:S01]  /*3530*/  IMAD.X R9, R37.reuse, 0x1, R60, P6 ;  /* 0x0000000125097824 */ /* 0x040fe200030e063c */
[----:B------:R-:W-:Y:S01]  /*3540*/  PRMT R14, RZ, 0x7610, R14 ;  /* 0x00007610ff0e7816 */ /* 0x000fe2000000000e */
[----:B------:R-:W-:Y:S01]  /*3550*/  IMAD.X R11, R37, 0x1, R58, P2 ;  /* 0x00000001250b7824 */ /* 0x000fe200010e063a */
[C---:B------:R-:W-:Y:S02]  /*3560*/  ISETP.GT.AND P6, PT, R35.reuse, 0x15, PT ;  /* 0x000000152300780c */ /* 0x040fe40003fc4270 */
[----:B------:R-:W-:Y:S01]  /*3570*/  ISETP.GT.AND P2, PT, R35, 0x16, PT ;  /* 0x000000162300780c */ /* 0x000fe20003f44270 */
[----:B------:R1:W5:Y:S01]  /*3580*/  @P5 LDG.E.U16 R110, desc[UR22][R8.64] ;  /* 0x00000016086e5981 */ /* 0x000362000c1e1500 */
[----:B---3--:R-:W-:-:S03]  /*3590*/  LEA R6, P5, R59, R36, 0x1 ;  /* 0x000000243b067211 */ /* 0x008fc600078a08ff */
[----:B------:R3:W5:Y:S01]  /*35a0*/  @P4 LDG.E.U16 R14, desc[UR22][R10.64] ;  /* 0x000000160a0e4981 */ /* 0x000762000c1e1500 */
[-C--:B0-----:R-:W-:Y:S01]  /*35b0*/  LEA R4, P4, R57, R36.reuse, 0x1 ;  /* 0x0000002439047211 */ /* 0x081fe200078808ff */
[C---:B------:R-:W-:Y:S01]  /*35c0*/  IMAD.X R7, R37.reuse, 0x1, R56, P5 ;  /* 0x0000000125077824 */ /* 0x040fe200028e0638 */
[----:B------:R-:W-:Y:S02]  /*35d0*/  PRMT R81, RZ, 0x7610, R81 ;  /* 0x00007610ff517816 */ /* 0x000fe40000000051 */
[----:B------:R-:W-:Y:S01]  /*35e0*/  PRMT R15, RZ, 0x7610, R15 ;  /* 0x00007610ff0f7816 */ /* 0x000fe2000000000f */
[----:B------:R-:W-:Y:S01]  /*35f0*/  IMAD.X R5, R37, 0x1, R54, P4 ;  /* 0x0000000125057824 */ /* 0x000fe200020e0636 */
[C---:B------:R-:W-:Y:S02]  /*3600*/  ISETP.GT.AND P5, PT, R35.reuse, 0x17, PT ;  /* 0x000000172300780c */ /* 0x040fe40003fa4270 */
[----:B------:R-:W-:Y:S01]  /*3610*/  ISETP.GT.AND P4, PT, R35, 0x18, PT ;  /* 0x000000182300780c */ /* 0x000fe20003f84270 */
[----:B------:R0:W5:Y:S01]  /*3620*/  @P6 LDG.E.U16 R81, desc[UR22][R6.64] ;  /* 0x0000001606516981 */ /* 0x000162000c1e1500 */
[----:B-1----:R-:W-:-:S03]  /*3630*/  LEA R8, P6, R55, R36, 0x1 ;  /* 0x0000002437087211 */ /* 0x002fc600078c08ff */
[----:B------:R1:W5:Y:S01]  /*3640*/  @P2 LDG.E.U16 R15, desc[UR22][R4.64] ;  /* 0x00000016040f2981 */ /* 0x000362000c1e1500 */
[-C--:B---3--:R-:W-:Y:S01]  /*3650*/  LEA R10, P2, R53, R36.reuse, 0x1 ;  /* 0x00000024350a7211 */ /* 0x088fe200078408ff */
[C---:B------:R-:W-:Y:S01]  /*3660*/  IMAD.X R9, R37.reuse, 0x1, R52, P6 ;  /* 0x0000000125097824 */ /* 0x040fe200030e0634 */
[----:B------:R-:W-:Y:S02]  /*3670*/  PRMT R108, RZ, 0x7610, R108 ;  /* 0x00007610ff6c7816 */ /* 0x000fe4000000006c */
[----:B------:R-:W-:Y:S01]  /*3680*/  PRMT R19, RZ, 0x7610, R19 ;  /* 0x00007610ff137816 */ /* 0x000fe20000000013 */
[----:B------:R-:W-:Y:S01]  /*3690*/  IMAD.X R11, R37, 0x1, R50, P2 ;  /* 0x00000001250b7824 */ /* 0x000fe200010e0632 */
[C---:B------:R-:W-:Y:S02]  /*36a0*/  ISETP.GT.AND P6, PT, R35.reuse, 0x19, PT ;  /* 0x000000192300780c */ /* 0x040fe40003fc4270 */
[----:B------:R-:W-:Y:S01]  /*36b0*/  ISETP.GT.AND P2, PT, R35, 0x1a, PT ;  /* 0x0000001a2300780c */ /* 0x000fe20003f44270 */
[----:B------:R3:W5:Y:S01]  /*36c0*/  @P5 LDG.E.U16 R108, desc[UR22][R8.64] ;  /* 0x00000016086c5981 */ /* 0x000762000c1e1500 */
[----:B0-----:R-:W-:-:S03]  /*36d0*/  LEA R6, P5, R51, R36, 0x1 ;  /* 0x0000002433067211 */ /* 0x001fc600078a08ff */
[----:B------:R0:W5:Y:S01]  /*36e0*/  @P4 LDG.E.U16 R19, desc[UR22][R10.64] ;  /* 0x000000160a134981 */ /* 0x000162000c1e1500 */
[-C--:B-1----:R-:W-:Y:S01]  /*36f0*/  LEA R4, P4, R49, R36.reuse, 0x1 ;  /* 0x0000002431047211 */ /* 0x082fe200078808ff */
[C---:B------:R-:W-:Y:S01]  /*3700*/  IMAD.X R7, R37.reuse, 0x1, R48, P5 ;  /* 0x0000000125077824 */ /* 0x040fe200028e0630 */
[----:B------:R-:W-:Y:S02]  /*3710*/  PRMT R16, RZ, 0x7610, R16 ;  /* 0x00007610ff107816 */ /* 0x000fe40000000010 */
        /* <DEDUP_REMOVED lines=22> */
[----:B0-----:R-:W-:Y:S02]  /*3880*/  LEA R8, P4, R39, R36, 0x1 ;  /* 0x0000002427087211 */ /* 0x001fe400078808ff */
[----:B------:R-:W5:Y:S01]  /*3890*/  @P6 LDG.E.U16 R83, desc[UR22][R6.64] ;  /* 0x0000001606536981 */ /* 0x000f62000c1e1500 */
[----:B------:R-:W-:-:S02]  /*38a0*/  ISETP.GT.AND P5, PT, R35, 0x1f, PT ;  /* 0x0000001f2300780c */ /* 0x000fc40003fa4270 */
[C---:B------:R-:W-:Y:S01]  /*38b0*/  ISETP.GT.AND P6, PT, R35.reuse, RZ, PT ;  /* 0x000000ff2300720c */ /* 0x040fe20003fc4270 */
[----:B------:R0:W5:Y:S01]  /*38c0*/  @P2 LDG.E.U16 R79, desc[UR22][R4.64] ;  /* 0x00000016044f2981 */ /* 0x000162000c1e1500 */
[----:B------:R-:W-:Y:S01]  /*38d0*/  ISETP.GT.AND P2, PT, R35, 0x1, PT ;  /* 0x000000012300780c */ /* 0x000fe20003f44270 */
[----:B------:R-:W-:Y:S01]  /*38e0*/  IMAD.X R9, R37, 0x1, R34, P4 ;  /* 0x0000000125097824 */ /* 0x000fe200020e0622 */
[----:B-1----:R-:W-:Y:S01]  /*38f0*/  IADD3 R10, P4, PT, R33, R36, RZ ;  /* 0x00000024210a7210 */ /* 0x002fe20007f9e0ff */
[----:B------:R-:W-:Y:S01]  /*3900*/  USHF.L.U32 UR4, UR4, 0x1f, URZ ;  /* 0x0000001f04047899 */ /* 0x000fe200080006ff */
[----:B------:R-:W-:Y:S02]  /*3910*/  PRMT R114, RZ, 0x7610, R114 ;  /* 0x00007610ff727816 */ /* 0x000fe40000000072 */
[----:B------:R-:W-:Y:S01]  /*3920*/  PRMT R91, RZ, 0x7610, R91 ;  /* 0x00007610ff5b7816 */ /* 0x000fe2000000005b */
[----:B------:R-:W-:Y:S01]  /*3930*/  IMAD.X R11, R37, 0x1, R104, P4 ;  /* 0x00000001250b7824 */ /* 0x000fe200020e0668 */
[----:B------:R-:W-:Y:S01]  /*3940*/  PRMT R118, RZ, 0x7610, R118 ;  /* 0x00007610ff767816 */ /* 0x000fe20000000076 */
[----:B0-----:R-:W-:Y:S01]  /*3950*/  IMAD.U32 R4, RZ, RZ, UR4 ;  /* 0x00000004ff047e24 */ /* 0x001fe2000f8e00ff */
[----:B------:R0:W5:Y:S04]  /*3960*/  @P5 LDG.E.U16 R114, desc[UR22][R8.64] ;  /* 0x0000001608725981 */ /* 0x000168000c1e1500 */
[----:B------:R0:W5:Y:S04]  /*3970*/  @P6 LDG.E.U16 R91, desc[UR22][R36.64] ;  /* 0x00000016245b6981 */ /* 0x000168000c1e1500 */
[----:B------:R0:W5:Y:S01]  /*3980*/  @P2 LDG.E.U16 R118, desc[UR22][R10.64] ;  /* 0x000000160a762981 */ /* 0x000162000c1e1500 */
[----:B------:R-:W1:Y:S01]  /*3990*/  SYNCS.PHASECHK.TRANS64.TRYWAIT P2, [UR11], R4 ;  /* 0x00000004ff0075a7 */ /* 0x000e62000804110b */
[----:B--2---:R-:W-:-:S02]  /*39a0*/  PRMT R5, R113, 0x5410, R111 ;  /* 0x0000541071057816 */ /* 0x004fc4000000006f */
[----:B----4-:R-:W-:Y:S01]  /*39b0*/  PRMT R6, R107, 0x5410, R109 ;  /* 0x000054106b067816 */ /* 0x010fe2000000006d */
[----:B01----:R-:W-:Y:S06]  /*39c0*/  @!P2 BRA `(.L_x_9) ;  /* 0x0000001400b4a947 */ /* 0x003fec0003800000 */
.L_x_17:
[----:B-----5:R-:W-:Y:S01]  /*39d0*/  PRMT R16, R19, 0x5410, R16 ;  /* 0x0000541013107816 */ /* 0x020fe20000000010 */
[C---:B------:R-:W-:Y:S01]  /*39e0*/  IMAD.WIDE R96, R73.reuse, 0x2, R96 ;  /* 0x0000000249607825 */ /* 0x040fe200078e0260 */
[----:B------:R-:W-:Y:S02]  /*39f0*/  PRMT R7, R124, 0x5410, R105 ;  /* 0x000054107c077816 */ /* 0x000fe40000000069 */
[----:B------:R-:W-:Y:S01]  /*3a00*/  PRMT R8, R122, 0x5410, R95 ;  /* 0x000054107a087816 */ /* 0x000fe2000000005f */
[----:B------:R-:W-:Y:S01]  /*3a10*/  IMAD.WIDE R98, R73, 0x2, R98 ;  /* 0x0000000249627825 */ /* 0x000fe200078e0262 */
[----:B------:R-:W-:Y:S02]  /*3a20*/  PRMT R9, R120, 0x5410, R93 ;  /* 0x0000541078097816 */ /* 0x000fe4000000005d */
[----:B------:R-:W-:Y:S01]  /*3a30*/  PRMT R10, R89, 0x5410, R116 ;  /* 0x00005410590a7816 */ /* 0x000fe20000000074 */
[----:B------:R-:W-:Y:S01]  /*3a40*/  IMAD.WIDE R102, R73, 0x2, R102 ;  /* 0x0000000249667825 */ /* 0x000fe200078e0266 */
[----:B------:R-:W-:-:S02]  /*3a50*/  PRMT R11, R87, 0x5410, R112 ;  /* 0x00005410570b7816 */ /* 0x000fc40000000070 */
[----:B------:R-:W-:Y:S01]  /*3a60*/  PRMT R12, R12, 0x5410, R85 ;  /* 0x000054100c0c7816 */ /* 0x000fe20000000055 */
[----:B------:R-:W-:Y:S01]  /*3a70*/  IMAD.WIDE R100, R73, 0x2, R100 ;  /* 0x0000000249647825 */ /* 0x000fe200078e0264 */
[----:B------:R-:W-:Y:S02]  /*3a80*/  PRMT R13, R13, 0x5410, R110 ;  /* 0x000054100d0d7816 */ /* 0x000fe4000000006e */
[----:B------:R-:W-:Y:S02]  /*3a90*/  PRMT R14, R14, 0x5410, R81 ;  /* 0x000054100e0e7816 */ /* 0x000fe40000000051 */
[----:B------:R-:W-:Y:S02]  /*3aa0*/  PRMT R15, R15, 0x5410, R108 ;  /* 0x000054100f0f7816 */ /* 0x000fe4000000006c */
[----:B------:R-:W-:Y:S02]  /*3ab0*/  PRMT R17, R106, 0x5410, R17 ;  /* 0x000054106a117816 */ /* 0x000fe40000000011 */
[----:B------:R-:W-:-:S02]  /*3ac0*/  PRMT R18, R18, 0x5410, R83 ;  /* 0x0000541012127816 */ /* 0x000fc40000000053 */
[----:B------:R-:W-:Y:S02]  /*3ad0*/  PRMT R19, R79, 0x5410, R114 ;  /* 0x000054104f137816 */ /* 0x000fe40000000072 */
[----:B------:R-:W-:Y:S02]  /*3ae0*/  PRMT R4, R91, 0x5410, R118 ;  /* 0x000054105b047816 */ /* 0x000fe40000000076 */
[----:B------:R-:W-:Y:S02]  /*3af0*/  ISETP.GE.AND P2, PT, R20, R35, PT ;  /* 0x000000231400720c */ /* 0x000fe40003f46270 */
[----:B------:R0:W-:Y:S01]  /*3b00*/  STTM.x16 tmem[UR13], R4 ;  /* 0x00000004000079ed */ /* 0x0001e2000824000d */
[----:B------:R-:W1:Y:S01]  /*3b10*/  FENCE.VIEW.ASYNC.T ;  /* 0x00000000000073c6 */ /* 0x000e620000000200 */
[----:B------:R-:W-:Y:S01]  /*3b20*/  PRMT R106, RZ, 0x7610, R106 ;  /* 0x00007610ff6a7816 */ /* 0x000fe2000000006a */
[----:B-1----:R-:W-:Y:S01]  /*3b30*/  BAR.SYNC.DEFER_BLOCKING 0x0 ;  /* 0x0000000000007b1d */ /* 0x002fe20000010000 */
[----:B------:R-:W-:-:S02]  /*3b40*/  PRMT R108, RZ, 0x7610, R108 ;  /* 0x00007610ff6c7816 */ /* 0x000fc4000000006c */
[----:B------:R-:W-:Y:S02]  /*3b50*/  PRMT R110, RZ, 0x7610, R110 ;  /* 0x00007610ff6e7816 */ /* 0x000fe4000000006e */
[----:B------:R-:W-:-:S03]  /*3b60*/  PRMT R112, RZ, 0x7610, R112 ;  /* 0x00007610ff707816 */ /* 0x000fc60000000070 */
[----:B------:R-:W2:Y:S04]  /*3b70*/  @!P2 LDG.E.U16 R106, desc[UR22][R102.64] ;  /* 0x00000016666aa981 */ /* 0x000ea8000c1e1500 */
[----:B------:R-:W3:Y:S04]  /*3b80*/  @!P2 LDG.E.U16 R108, desc[UR22][R98.64] ;  /* 0x00000016626ca981 */ /* 0x000ee8000c1e1500 */
[----:B------:R-:W4:Y:S04]  /*3b90*/  @!P2 LDG.E.U16 R110, desc[UR22][R96.64] ;  /* 0x00000016606ea981 */ /* 0x000f28000c1e1500 */
[----:B------:R-:W4:Y:S01]  /*3ba0*/  @!P2 LDG.E.U16 R112, desc[UR22][R100.64] ;  /* 0x000000166470a981 */ /* 0x000f22000c1e1500 */
[----:B------:R-:W-:Y:S01]  /*3bb0*/  ULEA UR11, UR21, UR9, 0x3 ;  /* 0x00000009150b7291 */ /* 0x000fe2000f8e18ff */
[----:B------:R-:W-:Y:S03]  /*3bc0*/  BAR.SYNC.DEFER_BLOCKING 0x0 ;  /* 0x0000000000007b1d */ /* 0x000fe60000010000 */
[----:B------:R-:W-:-:S03]  /*3bd0*/  UIADD3 UR11, UPT, UPT, UR11, 0x1000, URZ ;  /* 0x000010000b0b7890 */ /* 0x000fc6000fffe0ff */
[----:B--2---:R0:W-:Y:S04]  /*3be0*/  STS.U16 [R75+UR9+0x800], R106 ;  /* 0x0008006a4b007988 */ /* 0x0041e80008000409 */
[----:B---3--:R0:W-:Y:S04]  /*3bf0*/  STS.U16 [R75+UR9+0xa00], R108 ;  /* 0x000a006c4b007988 */ /* 0x0081e80008000409 */
[----:B----4-:R0:W-:Y:S04]  /*3c00*/  STS.U16 [R75+UR9+0xc00], R110 ;  /* 0x000c006e4b007988 */ /* 0x0101e80008000409 */
[----:B------:R0:W-:Y:S01]  /*3c10*/  STS.U16 [R75+UR9+0xe00], R112 ;  /* 0x000e00704b007988 */ /* 0x0001e20008000409 */
[----:B------:R1:W-:Y:S06]  /*3c20*/  MEMBAR.ALL.CTA ;  /* 0x0000000000007992 */ /* 0x0003ec0000008000 */
[----:B-1----:R-:W1:Y:S02]  /*3c30*/  FENCE.VIEW.ASYNC.S ;  /* 0x00000000000073c6 */ /* 0x002e640000000000 */
[----:B-1----:R-:W-:Y:S06]  /*3c40*/  BAR.SYNC.DEFER_BLOCKING 0x0 ;  /* 0x0000000000007b1d */ /* 0x002fec0000010000 */
[----:B------:R-:W-:Y:S05]  /*3c50*/  @P0 BRA `(.L_x_10) ;  /* 0x0000000000580947 */ /* 0x000fea0003800000 */
[----:B------:R-:W-:Y:S02]  /*3c60*/  UIADD3 UR24, UPT, UPT, UR8, 0x48, URZ ;  /* 0x0000004808187890 */ /* 0x000fe4000fffe0ff */
[----:B------:R-:W-:Y:S02]  /*3c70*/  UIADD3 UR25, UPT, UPT, UR8, 0x20, URZ ;  /* 0x0000002008197890 */ /* 0x000fe4000fffe0ff */
        /* <DEDUP_REMOVED lines=11> */
[----:B------:R1:W-:Y:S01]  /*3d30*/  UTCHMMA tmem[UR12], gdesc[UR14], tmem[UR8], tmem[UR18], idesc[UR19], UPT ;  /* 0x00ff120e0c0079ea */ /* 0x0003e2000b800008 */
[----:B------:R-:W-:Y:S01]  /*3d40*/  UMOV UR34, 0x0 ;  /* 0x0000000000227882 */ /* 0x000fe20000000000 */
[----:B------:R-:W-:Y:S01]  /*3d50*/  UMOV UR35, 0x8080490 ;  /* 0x0808049000237882 */ /* 0x000fe20000000000 */
[----:B------:R1:W-:Y:S01]  /*3d60*/  UTCHMMA tmem[UR24], gdesc[UR16], tmem[UR8], tmem[UR26], idesc[UR27], UPT ;  /* 0x00ff1a10180079ea */ /* 0x0003e2000b800008 */
[----:B------:R-:W-:Y:S01]  /*3d70*/  UMOV UR4, UR6 ;  /* 0x0000000600047c82 */ /* 0x000fe20008000000 */
[----:B------:R1:W-:Y:S01]  /*3d80*/  UTCHMMA tmem[UR28], gdesc[UR14], tmem[UR25], tmem[UR30], idesc[UR31], UPT ;  /* 0x00ff1e0e1c0079ea */ /* 0x0003e2000b800019 */
[----:B------:R1:W-:Y:S01]  /*3d90*/  UTCHMMA tmem[UR32], gdesc[UR16], tmem[UR29], tmem[UR34], idesc[UR35], UPT ;  /* 0x00ff2210200079ea */ /* 0x0003e2000b80001d */
[----:B------:R1:W-:Y:S01]  /*3da0*/  UTCBAR [UR4], URZ ;  /* 0x000000ff040073e9 */ /* 0x0003e200080000ff */
[----:B------:R-:W-:Y:S01]  /*3db0*/  NOP ;  /* 0x0000000000007918 */ /* 0x000fe20000000000 */
.L_x_10:
[----:B------:R-:W-:Y:S01]  /*3dc0*/  UIADD3 UR21, UPT, UPT, UR21, 0x1, URZ ;  /* 0x0000000115157890 */ /* 0x000fe2000fffe0ff */
[----:B------:R-:W-:Y:S01]  /*3dd0*/  IMAD.WIDE R36, R77, 0x2, R36 ;  /* 0x000000024d247825 */ /* 0x000fe200078e0224 */
[----:B------:R-:W-:Y:S02]  /*3de0*/  UIADD3 UR20, UPT, UPT, UR20, -0x1, URZ ;  /* 0xffffffff14147890 */ /* 0x000fe4000fffe0ff */
[----:B------:R-:W-:Y:S01]  /*3df0*/  UISETP.GT.AND UP0, UPT, UR21, 0x1, UPT ;  /* 0x000000011500788c */ /* 0x000fe2000bf04270 */
[----:B------:R-:W-:-:S03]  /*3e00*/  VIADD R35, R35, 0xffffffe0 ;  /* 0xffffffe023237836 */ /* 0x000fc60000000000 */
[----:B-1----:R-:W-:Y:S02]  /*3e10*/  USEL UR4, URZ, 0x1, !UP0 ;  /* 0x00000001ff047887 */ /* 0x002fe4000c000000 */
[----:B------:R-:W-:Y:S02]  /*3e20*/  USEL UR21, UR21, URZ, !UP0 ;  /* 0x000000ff15157287 */ /* 0x000fe4000c000000 */
[----:B------:R-:W-:Y:S02]  /*3e30*/  UISETP.NE.U32.AND UP0, UPT, UR20, URZ, UPT ;  /* 0x000000ff1400728c */ /* 0x000fe4000bf05070 */
[----:B------:R-:W-:-:S03]  /*3e40*/  ULOP3.LUT UR6, UR5, UR4, URZ, 0x3c, !UPT ;  /* 0x0000000405067292 */ /* 0x000fc6000f8e3cff */
[----:B------:R-:W-:-:S04]  /*3e50*/  UMOV UR4, UR5 ;  /* 0x0000000500047c82 */ /* 0x000fc80008000000 */
[----:B------:R-:W-:Y:S01]  /*3e60*/  UMOV UR5, UR6 ;  /* 0x0000000600057c82 */ /* 0x000fe20008000000 */
[----:B------:R-:W-:Y:S05]  /*3e70*/  BRA.U UP0, `(.L_x_11) ;  /* 0xfffffff100447547 */ /* 0x000fea000b83ffff */
.L_x_8:
[----:B------:R-:W-:Y:S01]  /*3e80*/  ISETP.GE.AND P0, PT, R3, 0x20, PT ;  /* 0x000000200300780c */ /* 0x000fe20003f06270 */
[----:B------:R-:W1:Y:S01]  /*3e90*/  LDCU UR5, c[0x0][0x3b4] ;  /* 0x00007680ff0577ac */ /* 0x000e620008000800 */
[----:B------:R-:W2:Y:S11]  /*3ea0*/  LDCU.128 UR12, c[0x0][0x390] ;  /* 0x00007200ff0c77ac */ /* 0x000eb60008000c00 */
[----:B------:R-:W-:Y:S05]  /*3eb0*/  @!P0 BRA `(.L_x_12) ;  /* 0x0000000000108947 */ /* 0x000fea0003800000 */
[----:B------:R-:W-:-:S06]  /*3ec0*/  USHF.L.U32 UR4, UR4, 0x1f, URZ ;  /* 0x0000001f04047899 */ /* 0x000fcc00080006ff */
[----:B------:R-:W-:-:S04]  /*3ed0*/  IMAD.U32 R3, RZ, RZ, UR4 ;  /* 0x00000004ff037e24 */ /* 0x000fc8000f8e00ff */
[----:B------:R-:W3:Y:S02]  /*3ee0*/  SYNCS.PHASECHK.TRANS64.TRYWAIT P0, [UR11], R3 ;  /* 0x00000003ff0075a7 */ /* 0x000ee4000800110b */
[----:B---3--:R-:W-:Y:S05]  /*3ef0*/  @!P0 BRA `(.L_x_13) ;  /* 0x0000001000748947 */ /* 0x008fea0003800000 */
.L_x_12:
[----:B------:R-:W-:Y:S01]  /*3f00*/  BAR.SYNC.DEFER_BLOCKING 0x0 ;  /* 0x0000000000007b1d */ /* 0x000fe20000010000 */
[C---:B-1----:R-:W-:Y:S01]  /*3f10*/  IMAD R3, R2.reuse, UR5, RZ ;  /* 0x0000000502037c24 */ /* 0x042fe2000f8e02ff */
[----:B--2---:R-:W-:Y:S01]  /*3f20*/  ISETP.GE.AND P0, PT, R2, UR14, PT ;  /* 0x0000000e02007c0c */ /* 0x004fe2000bf06270 */
[C---:B------:R-:W-:Y:S02]  /*3f30*/  VIADD R38, R0.reuse, 0x1 ;  /* 0x0000000100267836 */ /* 0x040fe40000000000 */
[C---:B------:R-:W-:Y:S01]  /*3f40*/  VIADD R36, R0.reuse, 0x2 ;  /* 0x0000000200247836 */ /* 0x040fe20000000000 */
[----:B------:R-:W1:Y:S01]  /*3f50*/  LDCU UR4, c[0x0][0x3b8] ;  /* 0x00007700ff0477ac */ /* 0x000e620008000800 */
[C---:B------:R-:W-:Y:S01]  /*3f60*/  LEA R2, P4, R3.reuse, UR12, 0x1 ;  /* 0x0000000c03027c11 */ /* 0x040fe2000f8808ff */
[----:B------:R-:W-:Y:S01]  /*3f70*/  VIADD R45, R0, 0x3 ;  /* 0x00000003002d7836 */ /* 0x000fe20000000000 */
[----:B------:R-:W-:Y:S01]  /*3f80*/  ISETP.LT.AND P2, PT, R38, UR15, !P0 ;  /* 0x0000000f26007c0c */ /* 0x000fe2000c741270 */
[----:B------:R-:W-:Y:S01]  /*3f90*/  VIADD R44, R0, 0x4 ;  /* 0x00000004002c7836 */ /* 0x000fe20000000000 */
[----:B------:R-:W-:-:S02]  /*3fa0*/  LEA.HI.X.SX32 R3, R3, UR13, 0x1, P4 ;  /* 0x0000000d03037c11 */ /* 0x000fc4000a0f0eff */
[----:B------:R-:W-:Y:S01]  /*3fb0*/  ISETP.LT.AND P5, PT, R36, UR15, !P0 ;  /* 0x0000000f24007c0c */ /* 0x000fe2000c7a1270 */
[----:B------:R-:W2:Y:S02]  /*3fc0*/  @!P3 SYNCS.CCTL.IV [UR9+0x1000] ;  /* 0x00100000ff00b9b1 */ /* 0x000ea40008000009 */
[----:B--2---:R-:W-:Y:S01]  /*3fd0*/  BAR.SYNC.DEFER_BLOCKING 0x0 ;  /* 0x0000000000007b1d */ /* 0x004fe20000010000 */
[----:B-1----:R-:W-:-:S04]  /*3fe0*/  IMAD R37, R0, UR4, RZ ;  /* 0x0000000400257c24 */ /* 0x002fc8000f8e02ff */
[----:B------:R-:W-:Y:S01]  /*3ff0*/  VIADD R39, R37, UR4 ;  /* 0x0000000425277c36 */ /* 0x000fe20008000000 */
[----:B0-----:R-:W0:Y:S03]  /*4000*/  LDTM.x32 R4, tmem[UR10] ;  /* 0x0000000a000479ee */ /* 0x001e2600082c0000 */
[C---:B------:R-:W-:Y:S01]  /*4010*/  VIADD R41, R39.reuse, UR4 ;  /* 0x0000000427297c36 */ /* 0x040fe20008000000 */
[----:B------:R-:W-:-:S03]  /*4020*/  LEA R36, P4, R39, R2, 0x1 ;  /* 0x0000000227247211 */ /* 0x000fc600078808ff */
[----:B------:R-:W-:Y:S01]  /*4030*/  VIADD R42, R41, UR4 ;  /* 0x00000004292a7c36 */ /* 0x000fe20008000000 */
[----:B------:R-:W1:Y:S01]  /*4040*/  @!P3 SYNCS.CCTL.IV [UR9+0x1008] ;  /* 0x00100800ff00b9b1 */ /* 0x000e620008000009 */
[C---:B------:R-:W-:Y:S01]  /*4050*/  ISETP.LT.AND P3, PT, R0.reuse, UR15, !P0 ;  /* 0x0000000f00007c0c */ /* 0x040fe2000c761270 */
[----:B------:R-:W-:Y:S01]  /*4060*/  NOP ;  /* 0x0000000000007918 */ /* 0x000fe20000000000 */
[----:B0-----:R-:W-:Y:S02]  /*4070*/  F2FP.BF16.F32.PACK_AB R43, R5, R4 ;  /* 0x00000004052b723e */ /* 0x001fe400000010ff */
[----:B------:R-:W-:Y:S02]  /*4080*/  LEA R4, P6, R37, R2, 0x1 ;  /* 0x0000000225047211 */ /* 0x000fe400078c08ff */
[----:B------:R-:W-:Y:S01]  /*4090*/  F2FP.BF16.F32.PACK_AB R6, R7, R6 ;  /* 0x000000060706723e */ /* 0x000fe200000010ff */
[----:B------:R-:W-:Y:S01]  /*40a0*/  VIADD R7, R0, 0x6 ;  /* 0x0000000600077836 */ /* 0x000fe20000000000 */
[----:B------:R-:W-:-:S02]  /*40b0*/  LEA.HI.X.SX32 R5, R37, R3, 0x1, P6 ;  /* 0x0000000325057211 */ /* 0x000fc400030f0eff */
[-C--:B------:R-:W-:Y:S02]  /*40c0*/  LEA R38, P6, R41, R2.reuse, 0x1 ;  /* 0x0000000229267211 */ /* 0x080fe400078c08ff */
[-C--:B------:R-:W-:Y:S01]  /*40d0*/  LEA.HI.X.SX32 R37, R39, R3.reuse, 0x1, P4 ;  /* 0x0000000327257211 */ /* 0x080fe200020f0eff */
[----:B------:R0:W-:Y:S01]  /*40e0*/  @P3 STG.E.U16 desc[UR22][R4.64], R43 ;  /* 0x0000002b04003986 */ /* 0x0001e2000c101516 */
[C---:B------:R-:W-:Y:S02]  /*40f0*/  LEA R40, P4, R42.reuse, R2, 0x1 ;  /* 0x000000022a287211 */ /* 0x040fe400078808ff */
[-C--:B------:R-:W-:Y:S02]  /*4100*/  LEA.HI.X.SX32 R39, R41, R3.reuse, 0x1, P6 ;  /* 0x0000000329277211 */ /* 0x080fe400030f0eff */
[----:B------:R-:W-:Y:S02]  /*4110*/  ISETP.LT.AND P6, PT, R45, UR15, !P0 ;  /* 0x0000000f2d007c0c */ /* 0x000fe4000c7c1270 */
[C---:B------:R-:W-:Y:S01]  /*4120*/  LEA.HI.X.SX32 R41, R42.reuse, R3, 0x1, P4 ;  /* 0x000000032a297211 */ /* 0x040fe200020f0eff */
[----:B------:R-:W-:Y:S01]  /*4130*/  VIADD R42, R42, UR4 ;  /* 0x000000042a2a7c36 */ /* 0x000fe20008000000 */
[----:B------:R-:W-:Y:S01]  /*4140*/  ISETP.LT.AND P4, PT, R44, UR15, !P0 ;  /* 0x0000000f2c007c0c */ /* 0x000fe2000c781270 */
[C---:B------:R-:W-:Y:S01]  /*4150*/  VIADD R44, R0.reuse, 0x5 ;  /* 0x00000005002c7836 */ /* 0x040fe20000000000 */
[----:B------:R-:W-:Y:S01]  /*4160*/  F2FP.BF16.F32.PACK_AB R8, R9, R8 ;  /* 0x000000080908723e */ /* 0x000fe200000010ff */
[----:B------:R-:W-:Y:S01]  /*4170*/  VIADD R9, R0, 0x8 ;  /* 0x0000000800097836 */ /* 0x000fe20000000000 */
[----:B0-----:R-:W-:Y:S01]  /*4180*/  PRMT R5, R43, 0x7632, R5 ;  /* 0x000076322b057816 */ /* 0x001fe20000000005 */
[----:B------:R-:W-:Y:S01]  /*4190*/  VIADD R43, R42, UR4 ;  /* 0x000000042a2b7c36 */ /* 0x000fe20008000000 */
[----:B------:R-:W-:-:S02]  /*41a0*/  ISETP.LT.AND P3, PT, R44, UR15, !P0 ;  /* 0x0000000f2c007c0c */ /* 0x000fc4000c761270 */
[----:B------:R-:W-:Y:S01]  /*41b0*/  F2FP.BF16.F32.PACK_AB R11, R11, R10 ;  /* 0x0000000a0b0b723e */ /* 0x000fe200000010ff */
[----:B------:R0:W-:Y:S01]  /*41c0*/  @P2 STG.E.U16 desc[UR22][R36.64], R5 ;  /* 0x0000000524002986 */ /* 0x0001e2000c101516 */
[----:B------:R-:W-:Y:S02]  /*41d0*/  ISETP.LT.AND P2, PT, R7, UR15, !P0 ;  /* 0x0000000f07007c0c */ /* 0x000fe4000c741270 */
[----:B------:R-:W-:Y:S02]  /*41e0*/  PRMT R7, R6, 0x7632, R7 ;  /* 0x0000763206077816 */ /* 0x000fe40000000007 */
[----:B------:R-:W-:Y:S02]  /*41f0*/  F2FP.BF16.F32.PACK_AB R12, R13, R12 ;  /* 0x0000000c0d0c723e */ /* 0x000fe400000010ff */
[----:B------:R-:W-:Y:S01]  /*4200*/  F2FP.BF16.F32.PACK_AB R14, R15, R14 ;  /* 0x0000000e0f0e723e */ /* 0x000fe200000010ff */
[----:B------:R-:W-:Y:S01]  /*4210*/  VIADD R15, R0, 0x1e ;  /* 0x0000001e000f7836 */ /* 0x000fe20000000000 */
[----:B------:R-:W-:-:S02]  /*4220*/  PRMT R13, R12, 0x7632, R13 ;  /* 0x000076320c0d7816 */ /* 0x000fc4000000000d */
[----:B------:R-:W-:Y:S02]  /*4230*/  F2FP.BF16.F32.PACK_AB R16, R17, R16 ;  /* 0x000000101110723e */ /* 0x000fe400000010ff */
[----:B0-----:R-:W-:Y:S01]  /*4240*/  PRMT R37, R6, 0x7610, R37 ;  /* 0x0000761006257816 */ /* 0x001fe20000000025 */
[----:B------:R-:W-:Y:S01]  /*4250*/  VIADD R6, R0, 0x7 ;  /* 0x0000000700067836 */ /* 0x000fe20000000000 */
[----:B------:R-:W-:Y:S02]  /*4260*/  F2FP.BF16.F32.PACK_AB R18, R19, R18 ;  /* 0x000000121312723e */ /* 0x000fe400000010ff */
[----:B------:R-:W-:Y:S01]  /*4270*/  F2FP.BF16.F32.PACK_AB R20, R21, R20 ;  /* 0x000000141514723e */ /* 0x000fe200000010ff */
[----:B------:R0:W-:Y:S01]  /*4280*/  @P5 STG.E.U16 desc[UR22][R38.64], R37 ;  /* 0x0000002526005986 */ /* 0x0001e2000c101516 */
[C---:B------:R-:W-:Y:S02]  /*4290*/  LEA R4, P5, R42.reuse, R2, 0x1 ;  /* 0x000000022a047211 */ /* 0x040fe400078a08ff */
[----:B------:R-:W-:Y:S01]  /*42a0*/  F2FP.BF16.F32.PACK_AB R22, R23, R22 ;  /* 0x000000161716723e */ /* 0x000fe200000010ff */
[----:B------:R2:W-:Y:S01]  /*42b0*/  @P6 STG.E.U16 desc[UR22][R40.64], R7 ;  /* 0x0000000728006986 */ /* 0x0005e2000c101516 */
[----:B------:R-:W-:-:S02]  /*42c0*/  LEA.HI.X.SX32 R5, R42, R3, 0x1, P5 ;  /* 0x000000032a057211 */ /* 0x000fc400028f0eff */
[----:B------:R-:W-:Y:S02]  /*42d0*/  ISETP.LT.AND P5, PT, R6, UR15, !P0 ;  /* 0x0000000f06007c0c */ /* 0x000fe4000c7a1270 */
[----:B------:R-:W-:Y:S02]  /*42e0*/  LEA R6, P6, R43, R2, 0x1 ;  /* 0x000000022b067211 */ /* 0x000fe400078c08ff */
[----:B------:R-:W-:Y:S02]  /*42f0*/  F2FP.BF16.F32.PACK_AB R24, R25, R24 ;  /* 0x000000181918723e */ /* 0x000fe400000010ff */
[C---:B0-----:R-:W-:Y:S02]  /*4300*/  PRMT R39, R8.reuse, 0x7610, R39 ;  /* 0x0000761008277816 */ /* 0x041fe40000000027 */
[----:B------:R-:W-:Y:S02]  /*4310*/  PRMT R37, R8, 0x7632, R37 ;  /* 0x0000763208257816 */ /* 0x000fe40000000025 */
[C---:B--2---:R-:W-:Y:S01]  /*4320*/  LEA.HI.X.SX32 R7, R43.reuse, R3, 0x1, P6 ;  /* 0x000000032b077211 */ /* 0x044fe200030f0eff */
[----:B------:R-:W-:Y:S01]  /*4330*/  VIADD R43, R43, UR4 ;  /* 0x000000042b2b7c36 */ /* 0x000fe20008000000 */
[----:B------:R0:W-:Y:S01]  /*4340*/  @P4 STG.E.U16 desc[UR22][R4.64], R39 ;  /* 0x0000002704004986 */ /* 0x0001e2000c101516 */
[----:B------:R-:W-:Y:S01]  /*4350*/  ISETP.LT.AND P4, PT, R9, UR15, !P0 ;  /* 0x0000000f09007c0c */ /* 0x000fe2000c781270 */
[----:B------:R-:W-:Y:S01]  /*4360*/  VIADD R9, R0, 0x9 ;  /* 0x0000000900097836 */ /* 0x000fe20000000000 */
[----:B------:R-:W-:Y:S01]  /*4370*/  PRMT R38, R11, 0x7632, R38 ;  /* 0x000076320b267816 */ /* 0x000fe20000000026 */
[C---:B------:R-:W-:Y:S01]  /*4380*/  VIADD R36, R43.reuse, UR4 ;  /* 0x000000042b247c36 */ /* 0x040fe20008000000 */
[----:B------:R-:W-:Y:S01]  /*4390*/  LEA R8, P6, R43, R2, 0x1 ;  /* 0x000000022b087211 */ /* 0x000fe200078c08ff */
[----:B------:R2:W-:Y:S01]  /*43a0*/  @P3 STG.E.U16 desc[UR22][R6.64], R37 ;  /* 0x0000002506003986 */ /* 0x0005e2000c101516 */
[----:B------:R-:W-:-:S02]  /*43b0*/  ISETP.LT.AND P3, PT, R9, UR15, !P0 ;  /* 0x0000000f09007c0c */ /* 0x000fc4000c761270 */
[----:B------:R-:W-:Y:S02]  /*43c0*/  LEA.HI.X.SX32 R9, R43, R3, 0x1, P6 ;  /* 0x000000032b097211 */ /* 0x000fe400030f0eff */
[----:B------:R-:W-:Y:S01]  /*43d0*/  LEA R10, P6, R36, R2, 0x1 ;  /* 0x00000002240a7211 */ /* 0x000fe200078c08ff */
[C---:B0-----:R-:W-:Y:S01]  /*43e0*/  VIADD R4, R0.reuse, 0xa ;  /* 0x0000000a00047836 */ /* 0x041fe20000000000 */
[----:B------:R-:W-:Y:S01]  /*43f0*/  F2FP.BF16.F32.PACK_AB R26, R27, R26 ;  /* 0x0000001a1b1a723e */ /* 0x000fe200000010ff */
[----:B------:R-:W-:Y:S01]  /*4400*/  VIADD R5, R0, 0xb ;  /* 0x0000000b00057836 */ /* 0x000fe20000000000 */
[----:B------:R-:W-:Y:S02]  /*4410*/  F2FP.BF16.F32.PACK_AB R28, R29, R28 ;  /* 0x0000001c1d1c723e */ /* 0x000fe400000010ff */
[----:B------:R-:W-:Y:S02]  /*4420*/  F2FP.BF16.F32.PACK_AB R30, R31, R30 ;  /* 0x0000001e1f1e723e */ /* 0x000fe400000010ff */
[----:B--2---:R-:W-:-:S02]  /*4430*/  PRMT R7, R11, 0x7610, R7 ;  /* 0x000076100b077816 */ /* 0x004fc40000000007 */
[CC--:B------:R-:W-:Y:S01]  /*4440*/  LEA.HI.X.SX32 R11, R36.reuse, R3.reuse, 0x1, P6 ;  /* 0x00000003240b7211 */ /* 0x0c0fe200030f0eff */
[----:B------:R-:W-:Y:S01]  /*4450*/  VIADD R36, R36, UR4 ;  /* 0x0000000424247c36 */ /* 0x000fe20008000000 */
[----:B------:R-:W-:Y:S01]  /*4460*/  F2FP.BF16.F32.PACK_AB R32, R33, R32 ;  /* 0x000000202120723e */ /* 0x000fe200000010ff */
[----:B------:R0:W-:Y:S01]  /*4470*/  @P2 STG.E.U16 desc[UR22][R8.64], R7 ;  /* 0x0000000708002986 */ /* 0x0001e2000c101516 */
[----:B------:R-:W-:Y:S01]  /*4480*/  ISETP.LT.AND P2, PT, R4, UR15, !P0 ;  /* 0x0000000f04007c0c */ /* 0x000fe2000c741270 */
[C---:B------:R-:W-:Y:S01]  /*4490*/  VIADD R37, R36.reuse, UR4 ;  /* 0x0000000424257c36 */ /* 0x040fe20008000000 */
[C---:B------:R-:W-:Y:S01]  /*44a0*/  LEA R4, P6, R36.reuse, R2, 0x1 ;  /* 0x0000000224047211 */ /* 0x040fe200078c08ff */
[----:B------:R2:W-:Y:S01]  /*44b0*/  @P5 STG.E.U16 desc[UR22][R10.64], R38 ;  /* 0x000000260a005986 */ /* 0x0005e2000c101516 */
[----:B------:R-:W-:Y:S02]  /*44c0*/  ISETP.LT.AND P5, PT, R5, UR15, !P0 ;  /* 0x0000000f05007c0c */ /* 0x000fe4000c7a1270 */
[----:B------:R-:W-:-:S02]  /*44d0*/  LEA.HI.X.SX32 R5, R36, R3, 0x1, P6 ;  /* 0x0000000324057211 */ /* 0x000fc400030f0eff */
[----:B------:R-:W-:Y:S02]  /*44e0*/  LEA R6, P6, R37, R2, 0x1 ;  /* 0x0000000225067211 */ /* 0x000fe400078c08ff */
[----:B------:R-:W-:Y:S01]  /*44f0*/  F2FP.BF16.F32.PACK_AB R34, R35, R34 ;  /* 0x000000222322723e */ /* 0x000fe200000010ff */
[----:B0-----:R-:W-:Y:S01]  /*4500*/  VIADD R8, R0, 0xc ;  /* 0x0000000c00087836 */ /* 0x001fe20000000000 */
[C---:B------:R-:W-:Y:S01]  /*4510*/  LEA.HI.X.SX32 R7, R37.reuse, R3, 0x1, P6 ;  /* 0x0000000325077211 */ /* 0x040fe200030f0eff */
[----:B------:R-:W-:Y:S01]  /*4520*/  VIADD R37, R37, UR4 ;  /* 0x0000000425257c36 */ /* 0x000fe20008000000 */
[----:B--2---:R-:W-:Y:S01]  /*4530*/  PRMT R11, R12, 0x7610, R11 ;  /* 0x000076100c0b7816 */ /* 0x004fe2000000000b */
[----:B------:R-:W-:Y:S02]  /*4540*/  VIADD R9, R0, 0xd ;  /* 0x0000000d00097836 */ /* 0x000fe40000000000 */
[----:B------:R-:W-:Y:S02]  /*4550*/  VIADD R12, R37, UR4 ;  /* 0x00000004250c7c36 */ /* 0x000fe40008000000 */
[----:B------:R0:W-:Y:S01]  /*4560*/  @P4 STG.E.U16 desc[UR22][R4.64], R11 ;  /* 0x0000000b04004986 */ /* 0x0001e2000c101516 */
[----:B------:R-:W-:-:S02]  /*4570*/  ISETP.LT.AND P4, PT, R8, UR15, !P0 ;  /* 0x0000000f08007c0c */ /* 0x000fc4000c781270 */
[-C--:B------:R-:W-:Y:S01]  /*4580*/  LEA R8, P6, R37, R2.reuse, 0x1 ;  /* 0x0000000225087211 */ /* 0x080fe200078c08ff */
[----:B------:R2:W-:Y:S01]  /*4590*/  @P3 STG.E.U16 desc[UR22][R6.64], R13 ;  /* 0x0000000d06003986 */ /* 0x0005e2000c101516 */
[----:B------:R-:W-:Y:S02]  /*45a0*/  ISETP.LT.AND P3, PT, R9, UR15, !P0 ;  /* 0x0000000f09007c0c */ /* 0x000fe4000c761270 */
[----:B------:R-:W-:Y:S02]  /*45b0*/  LEA.HI.X.SX32 R9, R37, R3, 0x1, P6 ;  /* 0x0000000325097211 */ /* 0x000fe400030f0eff */
[----:B------:R-:W-:Y:S01]  /*45c0*/  LEA R10, P6, R12, R2, 0x1 ;  /* 0x000000020c0a7211 */ /* 0x000fe200078c08ff */
[----:B0-----:R-:W-:-:S03]  /*45d0*/  VIADD R4, R0, 0xe ;  /* 0x0000000e00047836 */ /* 0x001fc60000000000 */
[CC--:B------:R-:W-:Y:S01]  /*45e0*/  LEA.HI.X.SX32 R11, R12.reuse, R3.reuse, 0x1, P6 ;  /* 0x000000030c0b7211 */ /* 0x0c0fe200030f0eff */
[----:B------:R-:W-:Y:S01]  /*45f0*/  VIADD R12, R12, UR4 ;  /* 0x000000040c0c7c36 */ /* 0x000fe20008000000 */
[----:B------:R0:W-:Y:S01]  /*4600*/  @P2 STG.E.U16 desc[UR22][R8.64], R14 ;  /* 0x0000000e08002986 */ /* 0x0001e2000c101516 */
[----:B--2---:R-:W-:Y:S01]  /*4610*/  PRMT R7, R14, 0x7632, R7 ;  /* 0x000076320e077816 */ /* 0x004fe20000000007 */
[----:B------:R-:W-:Y:S01]  /*4620*/  VIADD R5, R0, 0xf ;  /* 0x0000000f00057836 */ /* 0x000fe20000000000 */
[----:B------:R-:W-:Y:S01]  /*4630*/  ISETP.LT.AND P2, PT, R4, UR15, !P0 ;  /* 0x0000000f04007c0c */ /* 0x000fe2000c741270 */
[C---:B------:R-:W-:Y:S01]  /*4640*/  VIADD R13, R12.reuse, UR4 ;  /* 0x000000040c0d7c36 */ /* 0x040fe20008000000 */
[C---:B------:R-:W-:Y:S01]  /*4650*/  LEA R4, P6, R12.reuse, R2, 0x1 ;  /* 0x000000020c047211 */ /* 0x040fe200078c08ff */
[----:B------:R2:W-:Y:S01]  /*4660*/  @P5 STG.E.U16 desc[UR22][R10.64], R7 ;  /* 0x000000070a005986 */ /* 0x0005e2000c101516 */
[----:B------:R-:W-:Y:S02]  /*4670*/  ISETP.LT.AND P5, PT, R5, UR15, !P0 ;  /* 0x0000000f05007c0c */ /* 0x000fe4000c7a1270 */
[----:B------:R-:W-:-:S02]  /*4680*/  LEA.HI.X.SX32 R5, R12, R3, 0x1, P6 ;  /* 0x000000030c057211 */ /* 0x000fc400030f0eff */
[C---:B------:R-:W-:Y:S01]  /*4690*/  LEA R6, P6, R13.reuse, R2, 0x1 ;  /* 0x000000020d067211 */ /* 0x040fe200078c08ff */
[C---:B0-----:R-:W-:Y:S02]  /*46a0*/  VIADD R8, R0.reuse, 0x10 ;  /* 0x0000001000087836 */ /* 0x041fe40000000000 */
[----:B------:R0:W-:Y:S01]  /*46b0*/  @P4 STG.E.U16 desc[UR22][R4.64], R16 ;  /* 0x0000001004004986 */ /* 0x0001e2000c101516 */
[----:B------:R-:W-:Y:S02]  /*46c0*/  VIADD R9, R0, 0x11 ;  /* 0x0000001100097836 */ /* 0x000fe40000000000 */
[----:B------:R-:W-:Y:S01]  /*46d0*/  ISETP.LT.AND P4, PT, R8, UR15, !P0 ;  /* 0x0000000f08007c0c */ /* 0x000fe2000c781270 */
[----:B------:R-:W-:Y:S01]  /*46e0*/  VIADD R14, R0, 0x1f ;  /* 0x0000001f000e7836 */ /* 0x000fe20000000000 */
[C---:B--2---:R-:W-:Y:S01]  /*46f0*/  LEA.HI.X.SX32 R7, R13.reuse, R3, 0x1, P6 ;  /* 0x000000030d077211 */ /* 0x044fe200030f0eff */
[----:B------:R-:W-:Y:S01]  /*4700*/  VIADD R13, R13, UR4 ;  /* 0x000000040d0d7c36 */ /* 0x000fe20008000000 */
[----:B------:R-:W-:-:S03]  /*4710*/  PRMT R11, R16, 0x7632, R11 ;  /* 0x00007632100b7816 */ /* 0x000fc6000000000b */
[C---:B------:R-:W-:Y:S01]  /*4720*/  VIADD R12, R13.reuse, UR4 ;  /* 0x000000040d0c7c36 */ /* 0x040fe20008000000 */
[-C--:B------:R-:W-:Y:S01]  /*4730*/  LEA R8, P6, R13, R2.reuse, 0x1 ;  /* 0x000000020d087211 */ /* 0x080fe200078c08ff */
[----:B------:R2:W-:Y:S01]  /*4740*/  @P3 STG.E.U16 desc[UR22][R6.64], R11 ;  /* 0x0000000b06003986 */ /* 0x0005e2000c101516 */
[----:B------:R-:W-:Y:S01]  /*4750*/  ISETP.LT.AND P3, PT, R9, UR15, !P0 ;  /* 0x0000000f09007c0c */ /* 0x000fe2000c761270 */
[C---:B0-----:R-:W-:Y:S01]  /*4760*/  VIADD R4, R0.reuse, 0x12 ;  /* 0x0000001200047836 */ /* 0x041fe20000000000 */
[----:B------:R-:W-:Y:S01]  /*4770*/  LEA.HI.X.SX32 R9, R13, R3, 0x1, P6 ;  /* 0x000000030d097211 */ /* 0x000fe200030f0eff */
[----:B------:R-:W-:Y:S01]  /*4780*/  VIADD R5, R0, 0x13 ;  /* 0x0000001300057836 */ /* 0x000fe20000000000 */
[----:B------:R-:W-:-:S03]  /*4790*/  LEA R10, P6, R12, R2, 0x1 ;  /* 0x000000020c0a7211 */ /* 0x000fc600078c08ff */
[----:B------:R0:W-:Y:S01]  /*47a0*/  @P2 STG.E.U16 desc[UR22][R8.64], R18 ;  /* 0x0000001208002986 */ /* 0x0001e2000c101516 */
[----:B------:R-:W-:Y:S02]  /*47b0*/  ISETP.LT.AND P2, PT, R4, UR15, !P0 ;  /* 0x0000000f04007c0c */ /* 0x000fe4000c741270 */
[C---:B--2---:R-:W-:Y:S01]  /*47c0*/  LEA.HI.X.SX32 R11, R12.reuse, R3, 0x1, P6 ;  /* 0x000000030c0b7211 */ /* 0x044fe200030f0eff */
[----:B------:R-:W-:Y:S01]  /*47d0*/  VIADD R12, R12, UR4 ;  /* 0x000000040c0c7c36 */ /* 0x000fe20008000000 */
[----:B------:R-:W-:-:S03]  /*47e0*/  PRMT R7, R18, 0x7632, R7 ;  /* 0x0000763212077816 */ /* 0x000fc60000000007 */
[C---:B------:R-:W-:Y:S01]  /*47f0*/  VIADD R13, R12.reuse, UR4 ;  /* 0x000000040c0d7c36 */ /* 0x040fe20008000000 */
[-C--:B------:R-:W-:Y:S01]  /*4800*/  LEA R4, P6, R12, R2.reuse, 0x1 ;  /* 0x000000020c047211 */ /* 0x080fe200078c08ff */
[----:B------:R2:W-:Y:S01]  /*4810*/  @P5 STG.E.U16 desc[UR22][R10.64], R7 ;  /* 0x000000070a005986 */ /* 0x0005e2000c101516 */
[----:B------:R-:W-:Y:S01]  /*4820*/  ISETP.LT.AND P5, PT, R5, UR15, !P0 ;  /* 0x0000000f05007c0c */ /* 0x000fe2000c7a1270 */
[----:B0-----:R-:W-:Y:S01]  /*4830*/  VIADD R8, R0, 0x14 ;  /* 0x0000001400087836 */ /* 0x001fe20000000000 */
        /* <DEDUP_REMOVED lines=52> */
[----:B------:R-:W-:Y:S02]  /*4b80*/  LEA.HI.X.SX32 R5, R12, R3, 0x1, P6 ;  /* 0x000000030c057211 */ /* 0x000fe400030f0eff */
[----:B------:R-:W-:Y:S02]  /*4b90*/  LEA R6, P6, R13, R2, 0x1 ;  /* 0x000000020d067211 */ /* 0x000fe400078c08ff */
[----:B------:R-:W-:Y:S01]  /*4ba0*/  PRMT R9, R28, 0x7632, R9 ;  /* 0x000076321c097816 */ /* 0x000fe20000000009 */
[----:B------:R0:W-:Y:S01]  /*4bb0*/  @P4 STG.E.U16 desc[UR22][R4.64], R28 ;  /* 0x0000001c04004986 */ /* 0x0001e2000c101516 */
[----:B------:R-:W-:-:S02]  /*4bc0*/  ISETP.LT.AND P4, PT, R8, UR15, !P0 ;  /* 0x0000000f08007c0c */ /* 0x000fc4000c781270 */
[C---:B--2---:R-:W-:Y:S01]  /*4bd0*/  LEA.HI.X.SX32 R7, R13.reuse, R3, 0x1, P6 ;  /* 0x000000030d077211 */ /* 0x044fe200030f0eff */
[----:B------:R-:W-:Y:S02]  /*4be0*/  VIADD R13, R13, UR4 ;  /* 0x000000040d0d7c36 */ /* 0x000fe40008000000 */
[----:B------:R-:W-:Y:S02]  /*4bf0*/  VIADD R11, R0, 0x1d ;  /* 0x0000001d000b7836 */ /* 0x000fe40000000000 */
[----:B------:R2:W-:Y:S01]  /*4c00*/  @P3 STG.E.U16 desc[UR22][R6.64], R9 ;  /* 0x0000000906003986 */ /* 0x0005e2000c101516 */
[C---:B------:R-:W-:Y:S01]  /*4c10*/  LEA R8, P3, R13.reuse, R2, 0x1 ;  /* 0x000000020d087211 */ /* 0x040fe200078608ff */
[----:B------:R-:W-:-:S05]  /*4c20*/  VIADD R10, R13, UR4 ;  /* 0x000000040d0a7c36 */ /* 0x000fca0008000000 */
[----:B0-----:R-:W-:-:S04]  /*4c30*/  LEA R4, P6, R10, R2, 0x1 ;  /* 0x000000020a047211 */ /* 0x001fc800078c08ff */
[CC--:B------:R-:W-:Y:S02]  /*4c40*/  LEA.HI.X.SX32 R5, R10.reuse, R3.reuse, 0x1, P6 ;  /* 0x000000030a057211 */ /* 0x0c0fe400030f0eff */
[----:B--2---:R-:W-:Y:S02]  /*4c50*/  LEA.HI.X.SX32 R9, R13, R3, 0x1, P3 ;  /* 0x000000030d097211 */ /* 0x004fe400018f0eff */
[----:B------:R-:W-:Y:S01]  /*4c60*/  ISETP.LT.AND P3, PT, R11, UR15, !P0 ;  /* 0x0000000f0b007c0c */ /* 0x000fe2000c761270 */
[----:B------:R-:W-:Y:S02]  /*4c70*/  VIADD R11, R10, UR4 ;  /* 0x000000040a0b7c36 */ /* 0x000fe40008000000 */
[----:B------:R0:W-:Y:S02]  /*4c80*/  @P2 STG.E.U16 desc[UR22][R8.64], R30 ;  /* 0x0000001e08002986 */ /* 0x0001e4000c101516 */
[C---:B------:R-:W-:Y:S01]  /*4c90*/  VIADD R12, R11.reuse, UR4 ;  /* 0x000000040b0c7c36 */ /* 0x040fe20008000000 */
[----:B------:R-:W-:-:S03]  /*4ca0*/  LEA R6, P2, R11, R2, 0x1 ;  /* 0x000000020b067211 */ /* 0x000fc600078408ff */
[C---:B------:R-:W-:Y:S01]  /*4cb0*/  VIADD R13, R12.reuse, UR4 ;  /* 0x000000040c0d7c36 */ /* 0x040fe20008000000 */
[CC--:B------:R-:W-:Y:S02]  /*4cc0*/  LEA R10, P6, R12.reuse, R2.reuse, 0x1 ;  /* 0x000000020c0a7211 */ /* 0x0c0fe400078c08ff */
[-C--:B------:R-:W-:Y:S01]  /*4cd0*/  LEA.HI.X.SX32 R7, R11, R3.reuse, 0x1, P2 ;  /* 0x000000030b077211 */ /* 0x080fe200010f0eff */
[C---:B------:R-:W-:Y:S01]  /*4ce0*/  VIADD R0, R13.reuse, UR4 ;  /* 0x000000040d007c36 */ /* 0x040fe20008000000 */
[----:B------:R-:W-:Y:S02]  /*4cf0*/  LEA.HI.X.SX32 R11, R12, R3, 0x1, P6 ;  /* 0x000000030c0b7211 */ /* 0x000fe400030f0eff */
[----:B------:R-:W-:Y:S02]  /*4d00*/  LEA R12, P6, R13, R2, 0x1 ;  /* 0x000000020d0c7211 */ /* 0x000fe400078c08ff */
[----:B------:R-:W-:Y:S02]  /*4d10*/  ISETP.LT.AND P2, PT, R15, UR15, !P0 ;  /* 0x0000000f0f007c0c */ /* 0x000fe4000c741270 */
[----:B------:R-:W-:-:S02]  /*4d20*/  ISETP.LT.AND P0, PT, R14, UR15, !P0 ;  /* 0x0000000f0e007c0c */ /* 0x000fc4000c701270 */
[----:B0-----:R-:W-:Y:S02]  /*4d30*/  PRMT R8, R30, 0x7632, R8 ;  /* 0x000076321e087816 */ /* 0x001fe40000000008 */
[-C--:B------:R-:W-:Y:S02]  /*4d40*/  LEA.HI.X.SX32 R13, R13, R3.reuse, 0x1, P6 ;  /* 0x000000030d0d7211 */ /* 0x080fe400030f0eff */
[C---:B------:R-:W-:Y:S01]  /*4d50*/  LEA R2, P6, R0.reuse, R2, 0x1 ;  /* 0x0000000200027211 */ /* 0x040fe200078c08ff */
[----:B------:R0:W-:Y:S03]  /*4d60*/  @P5 STG.E.U16 desc[UR22][R4.64], R8 ;  /* 0x0000000804005986 */ /* 0x0001e6000c101516 */
[----:B------:R-:W-:Y:S01]  /*4d70*/  LEA.HI.X.SX32 R3, R0, R3, 0x1, P6 ;  /* 0x0000000300037211 */ /* 0x000fe200030f0eff */
[----:B------:R2:W-:Y:S01]  /*4d80*/  @P4 STG.E.U16 desc[UR22][R6.64], R32 ;  /* 0x0000002006004986 */ /* 0x0005e2000c101516 */
[----:B------:R-:W-:-:S02]  /*4d90*/  PRMT R0, R34, 0x7632, R0 ;  /* 0x0000763222007816 */ /* 0x000fc40000000000 */
[----:B0-----:R-:W-:-:S05]  /*4da0*/  PRMT R5, R32, 0x7632, R5 ;  /* 0x0000763220057816 */ /* 0x001fca0000000005 */
[----:B------:R2:W-:Y:S04]  /*4db0*/  @P3 STG.E.U16 desc[UR22][R10.64], R5 ;  /* 0x000000050a003986 */ /* 0x0005e8000c101516 */
[----:B------:R2:W-:Y:S04]  /*4dc0*/  @P2 STG.E.U16 desc[UR22][R12.64], R34 ;  /* 0x000000220c002986 */ /* 0x0005e8000c101516 */
[----:B------:R2:W-:Y:S01]  /*4dd0*/  @P0 STG.E.U16 desc[UR22][R2.64], R0 ;  /* 0x0000000002000986 */ /* 0x0005e2000c101516 */
[----:B-1----:R-:W-:Y:S06]  /*4de0*/  BAR.SYNC.DEFER_BLOCKING 0x0 ;  /* 0x0000000000007b1d */ /* 0x002fec0000010000 */
[----:B------:R-:W-:Y:S05]  /*4df0*/  @P1 BRA `(.L_x_14) ;  /* 0x0000000000a01947 */ /* 0x000fea0003800000 */
[----:B------:R-:W0:Y:S01]  /*4e00*/  S2UR UR5, SR_CgaCtaId ;  /* 0x00000000000579c3 */ /* 0x000e220000008800 */
[----:B------:R-:W-:Y:S01]  /*4e10*/  NOP ;  /* 0x0000000000007918 */ /* 0x000fe20000000000 */
[----:B------:R-:W-:Y:S01]  /*4e20*/  UMOV UR4, 0x50 ;  /* 0x0000005000047882 */ /* 0x000fe20000000000 */
[----:B--2---:R-:W-:Y:S02]  /*4e30*/  IMAD.U32 R0, RZ, RZ, UR8 ;  /* 0x00000008ff007e24 */ /* 0x004fe4000f8e00ff */
[----:B------:R-:W-:Y:S02]  /*4e40*/  IMAD.MOV.U32 R3, RZ, RZ, 0xf ;  /* 0x0000000fff037424 */ /* 0x000fe400078e00ff */
[----:B------:R-:W-:Y:S01]  /*4e50*/  IMAD.MOV.U32 R7, RZ, RZ, 0x1 ;  /* 0x00000001ff077424 */ /* 0x000fe200078e00ff */
[----:B------:R-:W-:-:S04]  /*4e60*/  LOP3.LUT R0, R0, 0xffff, RZ, 0xc0, !PT ;  /* 0x0000ffff00007812 */ /* 0x000fc800078ec0ff */
[----:B------:R-:W-:-:S05]  /*4e70*/  SHF.R.U32.HI R0, RZ, 0x5, R0 ;  /* 0x00000005ff007819 */ /* 0x000fca0000011600 */
[----:B------:R-:W-:Y:S01]  /*4e80*/  VIADD R2, R0, 0x10 ;  /* 0x0000001000027836 */ /* 0x000fe20000000000 */
[----:B------:R-:W-:Y:S01]  /*4e90*/  SHF.L.U32 R0, R3, R0, RZ ;  /* 0x0000000003007219 */ /* 0x000fe200000006ff */
[----:B0-----:R-:W-:-:S03]  /*4ea0*/  ULEA UR6, UR5, UR4, 0x18 ;  /* 0x0000000405067291 */ /* 0x001fc6000f8ec0ff */
[----:B------:R-:W-:-:S04]  /*4eb0*/  SHF.L.U32 R3, R7, R2, RZ ;  /* 0x0000000207037219 */ /* 0x000fc800000006ff */
[----:B------:R-:W-:Y:S02]  /*4ec0*/  LOP3.LUT R0, R3, R0, RZ, 0xfc, !PT ;  /* 0x0000000003007212 */ /* 0x000fe400078efcff */
[----:B------:R-:W0:Y:S02]  /*4ed0*/  LDS R5, [UR6] ;  /* 0x00000006ff057984 */ /* 0x000e240008000800 */
[C---:B------:R-:W-:Y:S02]  /*4ee0*/  LOP3.LUT R2, R0.reuse, 0xffff, RZ, 0xc0, !PT ;  /* 0x0000ffff00027812 */ /* 0x040fe400078ec0ff */
[----:B0-----:R-:W-:-:S04]  /*4ef0*/  LOP3.LUT R3, R0, 0xffff, R5, 0x80, !PT ;  /* 0x0000ffff00037812 */ /* 0x001fc800078e8005 */
[----:B------:R-:W-:-:S13]  /*4f00*/  ISETP.NE.AND P0, PT, R3, R2, PT ;  /* 0x000000020300720c */ /* 0x000fda0003f05270 */
[----:B------:R-:W-:Y:S05]  /*4f10*/  @P0 BRA `(.L_x_15) ;  /* 0x0000000000500947 */ /* 0x000fea0003800000 */
[----:B------:R-:W-:Y:S02]  /*4f20*/  SHF.R.U32.HI R5, RZ, 0x10, R5 ;  /* 0x00000010ff057819 */ /* 0x000fe40000011605 */
[----:B------:R-:W-:-:S04]  /*4f30*/  SHF.R.U32.HI R2, RZ, 0x10, R0 ;  /* 0x00000010ff027819 */ /* 0x000fc80000011600 */
[----:B------:R-:W-:-:S04]  /*4f40*/  LOP3.LUT R5, R5, R2, RZ, 0xc0, !PT ;  /* 0x0000000205057212 */ /* 0x000fc800078ec0ff */
[----:B------:R-:W-:-:S13]  /*4f50*/  ISETP.NE.AND P0, PT, R5, R2, PT ;  /* 0x000000020500720c */ /* 0x000fda0003f05270 */
[----:B------:R-:W-:Y:S05]  /*4f60*/  @P0 BRA `(.L_x_16) ;  /* 0x0000000000300947 */ /* 0x000fea0003800000 */
[----:B------:R-:W-:Y:S01]  /*4f70*/  R2UR UR4, R0 ;  /* 0x00000000000472ca */ /* 0x000fe200000e0000 */
[----:B------:R-:W-:Y:S01]  /*4f80*/  VOTEU.ANY UR5, UPT, PT ;  /* 0x0000000000057886 */ /* 0x000fe200038e0100 */
[----:B------:R-:W0:Y:S01]  /*4f90*/  S2R R0, SR_LANEID ;  /* 0x0000000000007919 */ /* 0x000e220000000000 */
[----:B------:R-:W-:-:S10]  /*4fa0*/  UFLO.U32 UR5, UR5 ;  /* 0x00000005000572bd */ /* 0x000fd400080e0000 */
[----:B------:R-:W-:-:S06]  /*4fb0*/  ULOP3.LUT UR4, URZ, UR4, URZ, 0x33, !UPT ;  /* 0x00000004ff047292 */ /* 0x000fcc000f8e33ff */
[----:B------:R-:W-:-:S04]  /*4fc0*/  IMAD.U32 R2, RZ, RZ, UR4 ;  /* 0x00000004ff027e24 */ /* 0x000fc8000f8e00ff */
[----:B------:R-:W1:Y:S02]  /*4fd0*/  REDUX UR7, R2 ;  /* 0x00000000020773c4 */ /* 0x000e640000000000 */
[----:B------:R3:W-:Y:S01]  /*4fe0*/  UTCATOMSWS.AND URZ, UR4 ;  /* 0x0000000400ff79e3 */ /* 0x0007e20008000000 */
[----:B0-----:R-:W-:Y:S01]  /*4ff0*/  ISETP.EQ.U32.AND P0, PT, R0, UR5, PT ;  /* 0x0000000500007c0c */ /* 0x001fe2000bf02070 */
[----:B-1----:R-:W-:-:S12]  /*5000*/  IMAD.U32 R0, RZ, RZ, UR7 ;  /* 0x00000007ff007e24 */ /* 0x002fd8000f8e00ff */
[----:B------:R3:W-:Y:S01]  /*5010*/  @P0 ATOMS.AND RZ, [UR6], R0 ;  /* 0x00000000ffff098c */ /* 0x0007e2000a800006 */
[----:B------:R-:W-:Y:S05]  /*5020*/  BRA `(.L_x_14) ;  /* 0x0000000000147947 */ /* 0x000fea0003800000 */
.L_x_16:
[----:B------:R-:W-:-:S07]  /*5030*/  MOV R2, 0x5050 ;  /* 0x0000505000027802 */ /* 0x000fce0000000f00 */
[----:B------:R-:W-:Y:S05]  /*5040*/  CALL.REL.NOINC `($__internal_0_$__cuda_sm10x_tcgen05_guardrail_trap_col_being_dealloced_not_returned_by_alloc) ;  /* 0x00000000002c7944 */ /* 0x000fea0003c00000 */
[----:B------:R-:W-:Y:S05]  /*5050*/  BRA `(.L_x_14) ;  /* 0x0000000000087947 */ /* 0x000fea0003800000 */
.L_x_15:
[----:B------:R-:W-:-:S07]  /*5060*/  MOV R2, 0x5080 ;  /* 0x0000508000027802 */ /* 0x000fce0000000f00 */
[----:B------:R-:W-:Y:S05]  /*5070*/  CALL.REL.NOINC `($__internal_2_$__cuda_sm10x_tcgen05_guardrail_trap_unallocated_columns_being_dealloced) ;  /* 0x0000000000387944 */ /* 0x000fea0003c00000 */
.L_x_14:
[----:B------:R-:W-:Y:S01]  /*5080*/  NOP ;  /* 0x0000000000007918 */ /* 0x000fe20000000000 */
[----:B---3--:R-:W-:Y:S05]  /*5090*/  EXIT ;  /* 0x000000000000794d */ /* 0x008fea0003800000 */
.L_x_9:
[----:B------:R-:W0:Y:S02]  /*50a0*/  SYNCS.PHASECHK.TRANS64.TRYWAIT P2, [UR11], R4 ;  /* 0x00000004ff0075a7 */ /* 0x000e24000804110b */
[----:B0-----:R-:W-:Y:S05]  /*50b0*/  @!P2 BRA `(.L_x_9) ;  /* 0xfffffffc00f8a947 */ /* 0x001fea000383ffff */
[----:B------:R-:W-:Y:S05]  /*50c0*/  BRA `(.L_x_17) ;  /* 0xffffffe800407947 */ /* 0x000fea000383ffff */
.L_x_13:
[----:B------:R-:W3:Y:S02]  /*50d0*/  SYNCS.PHASECHK.TRANS64.TRYWAIT P0, [UR11], R3 ;  /* 0x00000003ff0075a7 */ /* 0x000ee4000800110b */
[----:B---3--:R-:W-:Y:S05]  /*50e0*/  @!P0 BRA `(.L_x_13) ;  /* 0xfffffffc00f88947 */ /* 0x008fea000383ffff */
[----:B------:R-:W-:Y:S05]  /*50f0*/  BRA `(.L_x_12) ;  /* 0xffffffec00807947 */ /* 0x000fea000383ffff */
        .weak           $__internal_0_$__cuda_sm10x_tcgen05_guardrail_trap_col_being_dealloced_not_returned_by_alloc
        .type           $__internal_0_$__cuda_sm10x_tcgen05_guardrail_trap_col_being_dealloced_not_returned_by_alloc,@function
        .size           $__internal_0_$__cuda_sm10x_tcgen05_guardrail_trap_col_being_dealloced_not_returned_by_alloc,($__internal_1_$__cuda_sm10x_tcgen05_guardrail_trap_phase_invalid_during_alloc - $__internal_0_$__cuda_sm10x_tcgen05_guardrail_trap_col_being_dealloced_not_returned_by_alloc)
$__internal_0_$__cuda_sm10x_tcgen05_guardrail_trap_col_being_dealloced_not_returned_by_alloc:
[----:B------:R-:W-:Y:S05]  /*5100*/  BPT.TRAP 0x1 ;  /* 0x000000040000795c */ /* 0x000fea0000300000 */
[----:B------:R-:W-:-:S04]  /*5110*/  IMAD.MOV.U32 R3, RZ, RZ, 0x0 ;  /* 0x00000000ff037424 */ /* 0x000fc800078e00ff */
[----:B------:R-:W-:Y:S05]  /*5120*/  RET.REL.NODEC R2 `(matmul_kernel) ;  /* 0xffffffac02b47950 */ /* 0x000fea0003c3ffff */
        .weak           $__internal_1_$__cuda_sm10x_tcgen05_guardrail_trap_phase_invalid_during_alloc
        .type           $__internal_1_$__cuda_sm10x_tcgen05_guardrail_trap_phase_invalid_during_alloc,@function
        .size           $__internal_1_$__cuda_sm10x_tcgen05_guardrail_trap_phase_invalid_during_alloc,($__internal_2_$__cuda_sm10x_tcgen05_guardrail_trap_unallocated_columns_being_dealloced - $__internal_1_$__cuda_sm10x_tcgen05_guardrail_trap_phase_invalid_during_alloc)
$__internal_1_$__cuda_sm10x_tcgen05_guardrail_trap_phase_invalid_during_alloc:
[----:B------:R-:W-:Y:S05]  /*5130*/  BPT.TRAP 0x1 ;  /* 0x000000040000795c */ /* 0x000fea0000300000 */
[----:B------:R-:W-:-:S04]  /*5140*/  IMAD.MOV.U32 R3, RZ, RZ, 0x0 ;  /* 0x00000000ff037424 */ /* 0x000fc800078e00ff */
[----:B------:R-:W-:Y:S05]  /*5150*/  RET.REL.NODEC R2 `(matmul_kernel) ;  /* 0xffffffac02a87950 */ /* 0x000fea0003c3ffff */
        .weak           $__internal_2_$__cuda_sm10x_tcgen05_guardrail_trap_unallocated_columns_being_dealloced
        .type           $__internal_2_$__cuda_sm10x_tcgen05_guardrail_trap_unallocated_columns_being_dealloced,@function
        .size           $__internal_2_$__cuda_sm10x_tcgen05_guardrail_trap_unallocated_columns_being_dealloced,(.L_x_21 - $__internal_2_$__cuda_sm10x_tcgen05_guardrail_trap_unallocated_columns_being_dealloced)
$__internal_2_$__cuda_sm10x_tcgen05_guardrail_trap_unallocated_columns_being_dealloced:
[----:B------:R-:W-:Y:S05]  /*5160*/  BPT.TRAP 0x1 ;  /* 0x000000040000795c */ /* 0x000fea0000300000 */
[----:B------:R-:W-:-:S04]  /*5170*/  IMAD.MOV.U32 R3, RZ, RZ, 0x0 ;  /* 0x00000000ff037424 */ /* 0x000fc800078e00ff */
[----:B------:R-:W-:Y:S05]  /*5180*/  RET.REL.NODEC R2 `(matmul_kernel) ;  /* 0xffffffac029c7950 */ /* 0x000fea0003c3ffff */
.L_x_18:
[----:B------:R-:W-:-:S00]  /*5190*/  BRA `(.L_x_18) ;  /* 0xfffffffc00fc7947 */ /* 0x000fc0000383ffff */
[----:B------:R-:W-:-:S00]  /*51a0*/  NOP ;  /* 0x0000000000007918 */ /* 0x000fc00000000000 */
        /* <DEDUP_REMOVED lines=13> */
.L_x_21:


//--------------------- .nv.shared.matmul_kernel  --------------------------
	.section	.nv.shared.matmul_kernel,"aw",@nobits
	.sectionflags	@""
	.align	16
	.zero		1024


//--------------------- .nv.shared.reserved.0     --------------------------
	.section	.nv.shared.reserved.0,"aw",@nobits
	.align	8
	.weak		__nv_reservedSMEM_offset_0_alias
	.size		__nv_reservedSMEM_offset_0_alias, 0, 64
	.other		__nv_reservedSMEM_offset_0_alias,@"STO_CUDA_RESERVED_SHARED STV_DEFAULT"
__nv_reservedSMEM_offset_0_alias:
	.zero		0
.nv.shared.reserved.0:
	.zero		64
	.weak		__nv_reservedSMEM_allocation_phase
	.type		__nv_reservedSMEM_allocation_phase,@object
	.size		__nv_reservedSMEM_allocation_phase,(.L_0 - __nv_reservedSMEM_allocation_phase)
__nv_reservedSMEM_allocation_phase:
	.zero		1
.L_0:
	.zero		7
	.weak		__nv_reservedSMEM_devtool_atexit_pc
	.type		__nv_reservedSMEM_devtool_atexit_pc,@object
	.size		__nv_reservedSMEM_devtool_atexit_pc,(__nv_reservedSMEM_allocation_mask - __nv_reservedSMEM_devtool_atexit_pc)
__nv_reservedSMEM_devtool_atexit_pc:
	.zero		8
	.weak		__nv_reservedSMEM_allocation_mask
	.type		__nv_reservedSMEM_allocation_mask,@object
	.size		__nv_reservedSMEM_allocation_mask,(.L_2 - __nv_reservedSMEM_allocation_mask)
__nv_reservedSMEM_allocation_mask:
	.zero		4
.L_2:


//--------------------- .nv.constant0.matmul_kernel --------------------------
	.section	.nv.constant0.matmul_kernel,"a",@progbits
	.sectionflags	@""
	.align	4
.nv.constant0.matmul_kernel:
	.zero		976


//--------------------- SYMBOLS --------------------------

	.type		.nv.reservedSmem.offset0,@object
	.size		.nv.reservedSmem.offset0,0x4
	.type		.nv.reservedSmem.cap,@object
	.size		.nv.reservedSmem.cap,0x4
